def attn_fwd(
    Q,
    K,
    V,
    Out,
    Lse,
    sm_scale,
    stride_qz,
    stride_qh,
    stride_qm,
    stride_qk,
    stride_kz,
    stride_kh,
    stride_kn,
    stride_kk,
    stride_vz,
    stride_vh,
    stride_vn,
    stride_vk,
    stride_oz,
    stride_oh,
    stride_om,
    stride_ok,
    seqlen_q,
    seqlen_k,
    BLOCK_M: tl.constexpr,
    BLOCK_N: tl.constexpr,
    HEAD_DIM: tl.constexpr,
    CAUSAL: tl.constexpr,
):
    start_m = tl.program_id(0)
    off_hz = tl.program_id(1)
    q_off = off_hz * stride_qh
    k_off = off_hz * stride_kh
    v_off = off_hz * stride_vh
    offs_m = start_m * BLOCK_M + tl.arange(0, BLOCK_M)
    offs_d = tl.arange(0, HEAD_DIM)
    offs_n = tl.arange(0, BLOCK_N)
    q_ptrs = Q + q_off + offs_m[:, None] * stride_qm + offs_d[None, :] * stride_qk
    k_ptrs = K + k_off + offs_d[:, None] * stride_kk + offs_n[None, :] * stride_kn
    v_ptrs = V + v_off + offs_n[:, None] * stride_vn + offs_d[None, :] * stride_vk
    m_i = tl.full([BLOCK_M], float("-inf"), dtype=tl.float32)
    l_i = tl.zeros([BLOCK_M], dtype=tl.float32) + 1.0
    acc = tl.zeros([BLOCK_M, HEAD_DIM], dtype=tl.float32)
    q = tl.load(q_ptrs)
    acc, l_i, m_i = _attn_fwd_inner(
        acc,
        l_i,
        m_i,
        q,
        k_ptrs,
        v_ptrs,
        sm_scale,
        stride_kn,
        stride_vn,
        start_m,
        seqlen_k,
        BLOCK_M,
        BLOCK_N,
        HEAD_DIM,
        CAUSAL,
    )
    acc = acc / l_i[:, None]
    lse = m_i + tl.math.log2(l_i) / 1.4426950408889634
    o_ptrs = (
        Out
        + off_hz * stride_oh
        + offs_m[:, None] * stride_om
        + offs_d[None, :] * stride_ok
    )
    tl.store(o_ptrs, acc.to(Out.dtype.element_ty))
    tl.store(Lse + off_hz * seqlen_q + offs_m, lse)

# config = {"BLOCK_M": 64, "BLOCK_N": 32, "HEAD_DIM": 128, "arch": "sm_90", "causal": true, "dtype": "fp16", "num_stages": 2, "num_warps": 8}
# arch = sm_90


// ===== COMPILED SASS (sm_90a) =====

	.target	sm_90a

	.elftype	@"ET_EXEC"


//--------------------- .note.nv.tkinfo           --------------------------
	.section	.note.nv.tkinfo,"",@"SHT_NOTE"
	.sectionflags	@"SHF_NOTE_NV_TKINFO"
	.tkinfo
        /*0018*/ 	.word	0x00000002
        /*0030*/ 	.string	""
        /*0030*/ 	.string	"ptxas"
        /*0030*/ 	.string	"Cuda compilation tools, release 13.0, V13.0.88"
        /*0030*/ 	.string	"Build cuda_13.0.r13.0/compiler.36424714_0"
        /*0030*/ 	.string	"-v  -suppress-debug-info  -lineinfo  -arch sm_90a "



//--------------------- .note.nv.cuinfo           --------------------------
	.section	.note.nv.cuinfo,"",@"SHT_NOTE"
	.sectionflags	@"SHF_NOTE_NV_CUINFO"
        /*0018*/ 	.short	0x0002
        /*001a*/ 	.short	0x005a
        /*001c*/ 	.short	0x0082
	.zero		2


//--------------------- .nv.info                  --------------------------
	.section	.nv.info,"",@"SHT_CUDA_INFO"
	.align	4


	//----- nvinfo : EIATTR_REGCOUNT
	.align		4
        /*0000*/ 	.byte	0x04, 0x2f
        /*0002*/ 	.short	(.L_2 - .L_1)
	.align		4
.L_1:
        /*0004*/ 	.word	index@(attn_fwd)
        /*0008*/ 	.word	0x000000b4


	//----- nvinfo : EIATTR_FRAME_SIZE
	.align		4
.L_2:
        /*000c*/ 	.byte	0x04, 0x11
        /*000e*/ 	.short	(.L_4 - .L_3)
	.align		4
.L_3:
        /*0010*/ 	.word	index@(attn_fwd)
        /*0014*/ 	.word	0x00000000


	//----- nvinfo : EIATTR_MIN_STACK_SIZE
	.align		4
.L_4:
        /*0018*/ 	.byte	0x04, 0x12
        /*001a*/ 	.short	(.L_6 - .L_5)
	.align		4
.L_5:
        /*001c*/ 	.word	index@(attn_fwd)
        /*0020*/ 	.word	0x00000000
.L_6:


//--------------------- .nv.compat                --------------------------
	.section	.nv.compat,"",@"SHT_CUDA_COMPAT_INFO"
	.align	4
        /*0000*/ 	.byte	0x02, 0x09, 0x01, 0x00, 0x02, 0x02, 0x04, 0x00, 0x02, 0x05, 0x05, 0x00, 0x03, 0x07, 0x01, 0x01
        /*0010*/ 	.byte	0x02, 0x03, 0x00, 0x00, 0x02, 0x06, 0x01, 0x00, 0x04, 0x0b, 0x08, 0x00, 0x00, 0x00, 0x00, 0x00
        /*0020*/ 	.byte	0x00, 0x00, 0x00, 0x00


//--------------------- .nv.info.attn_fwd         --------------------------
	.section	.nv.info.attn_fwd,"",@"SHT_CUDA_INFO"
	.sectionflags	@""
	.align	4


	//----- nvinfo : EIATTR_CUDA_API_VERSION
	.align		4
        /*0000*/ 	.byte	0x04, 0x37
        /*0002*/ 	.short	(.L_8 - .L_7)
.L_7:
        /*0004*/ 	.word	0x00000082


	//----- nvinfo : EIATTR_KPARAM_INFO
	.align		4
.L_8:
        /*0008*/ 	.byte	0x04, 0x17
        /*000a*/ 	.short	(.L_10 - .L_9)
.L_9:
        /*000c*/ 	.word	0x00000000
        /*0010*/ 	.short	0x0019
        /*0012*/ 	.short	0x0080
        /*0014*/ 	.byte	0x00, 0xf4, 0x21, 0x00


	//----- nvinfo : EIATTR_KPARAM_INFO
	.align		4
.L_10:
        /*0018*/ 	.byte	0x04, 0x17
        /*001a*/ 	.short	(.L_12 - .L_11)
.L_11:
        /*001c*/ 	.word	0x00000000
        /*0020*/ 	.short	0x0018
        /*0022*/ 	.short	0x0078
        /*0024*/ 	.byte	0x00, 0xf4, 0x21, 0x00


	//----- nvinfo : EIATTR_KPARAM_INFO
	.align		4
.L_12:
        /*0028*/ 	.byte	0x04, 0x17
        /*002a*/ 	.short	(.L_14 - .L_13)
.L_13:
        /*002c*/ 	.word	0x00000000
        /*0030*/ 	.short	0x0017
        /*0032*/ 	.short	0x0070
        /*0034*/ 	.byte	0x00, 0xf0, 0x11, 0x00


	//----- nvinfo : EIATTR_KPARAM_INFO
	.align		4
.L_14:
        /*0038*/ 	.byte	0x04, 0x17
        /*003a*/ 	.short	(.L_16 - .L_15)
.L_15:
        /*003c*/ 	.word	0x00000000
        /*0040*/ 	.short	0x0016
        /*0042*/ 	.short	0x006c
        /*0044*/ 	.byte	0x00, 0xf0, 0x11, 0x00


	//----- nvinfo : EIATTR_KPARAM_INFO
	.align		4
.L_16:
        /*0048*/ 	.byte	0x04, 0x17
        /*004a*/ 	.short	(.L_18 - .L_17)
.L_17:
        /*004c*/ 	.word	0x00000000
        /*0050*/ 	.short	0x0015
        /*0052*/ 	.short	0x0068
        /*0054*/ 	.byte	0x00, 0xf0, 0x11, 0x00


	//----- nvinfo : EIATTR_KPARAM_INFO
	.align		4
.L_18:
        /*0058*/ 	.byte	0x04, 0x17
        /*005a*/ 	.short	(.L_20 - .L_19)
.L_19:
        /*005c*/ 	.word	0x00000000
        /*0060*/ 	.short	0x0014
        /*0062*/ 	.short	0x0064
        /*0064*/ 	.byte	0x00, 0xf0, 0x11, 0x00


	//----- nvinfo : EIATTR_KPARAM_INFO
	.align		4
.L_20:
        /*0068*/ 	.byte	0x04, 0x17
        /*006a*/ 	.short	(.L_22 - .L_21)
.L_21:
        /*006c*/ 	.word	0x00000000
        /*0070*/ 	.short	0x0013
        /*0072*/ 	.short	0x0060
        /*0074*/ 	.byte	0x00, 0xf0, 0x11, 0x00


	//----- nvinfo : EIATTR_KPARAM_INFO
	.align		4
.L_22:
        /*0078*/ 	.byte	0x04, 0x17
        /*007a*/ 	.short	(.L_24 - .L_23)
.L_23:
        /*007c*/ 	.word	0x00000000
        /*0080*/ 	.short	0x0012
        /*0082*/ 	.short	0x005c
        /*0084*/ 	.byte	0x00, 0xf0, 0x11, 0x00


	//----- nvinfo : EIATTR_KPARAM_INFO
	.align		4
.L_24:
        /*0088*/ 	.byte	0x04, 0x17
        /*008a*/ 	.short	(.L_26 - .L_25)
.L_25:
        /*008c*/ 	.word	0x00000000
        /*0090*/ 	.short	0x0011
        /*0092*/ 	.short	0x0058
        /*0094*/ 	.byte	0x00, 0xf0, 0x11, 0x00


	//----- nvinfo : EIATTR_KPARAM_INFO
	.align		4
.L_26:
        /*0098*/ 	.byte	0x04, 0x17
        /*009a*/ 	.short	(.L_28 - .L_27)
.L_27:
        /*009c*/ 	.word	0x00000000
        /*00a0*/ 	.short	0x0010
        /*00a2*/ 	.short	0x0054
        /*00a4*/ 	.byte	0x00, 0xf0, 0x11, 0x00


	//----- nvinfo : EIATTR_KPARAM_INFO
	.align		4
.L_28:
        /*00a8*/ 	.byte	0x04, 0x17
        /*00aa*/ 	.short	(.L_30 - .L_29)
.L_29:
        /*00ac*/ 	.word	0x00000000
        /*00b0*/ 	.short	0x000f
        /*00b2*/ 	.short	0x0050
        /*00b4*/ 	.byte	0x00, 0xf0, 0x11, 0x00


	//----- nvinfo : EIATTR_KPARAM_INFO
	.align		4
.L_30:
        /*00b8*/ 	.byte	0x04, 0x17
        /*00ba*/ 	.short	(.L_32 - .L_31)
.L_31:
        /*00bc*/ 	.word	0x00000000
        /*00c0*/ 	.short	0x000e
        /*00c2*/ 	.short	0x004c
        /*00c4*/ 	.byte	0x00, 0xf0, 0x11, 0x00


	//----- nvinfo : EIATTR_KPARAM_INFO
	.align		4
.L_32:
        /*00c8*/ 	.byte	0x04, 0x17
        /*00ca*/ 	.short	(.L_34 - .L_33)
.L_33:
        /*00cc*/ 	.word	0x00000000
        /*00d0*/ 	.short	0x000d
        /*00d2*/ 	.short	0x0048
        /*00d4*/ 	.byte	0x00, 0xf0, 0x11, 0x00


	//----- nvinfo : EIATTR_KPARAM_INFO
	.align		4
.L_34:
        /*00d8*/ 	.byte	0x04, 0x17
        /*00da*/ 	.short	(.L_36 - .L_35)
.L_35:
        /*00dc*/ 	.word	0x00000000
        /*00e0*/ 	.short	0x000c
        /*00e2*/ 	.short	0x0044
        /*00e4*/ 	.byte	0x00, 0xf0, 0x11, 0x00


	//----- nvinfo : EIATTR_KPARAM_INFO
	.align		4
.L_36:
        /*00e8*/ 	.byte	0x04, 0x17
        /*00ea*/ 	.short	(.L_38 - .L_37)
.L_37:
        /*00ec*/ 	.word	0x00000000
        /*00f0*/ 	.short	0x000b
        /*00f2*/ 	.short	0x0040
        /*00f4*/ 	.byte	0x00, 0xf0, 0x11, 0x00


	//----- nvinfo : EIATTR_KPARAM_INFO
	.align		4
.L_38:
        /*00f8*/ 	.byte	0x04, 0x17
        /*00fa*/ 	.short	(.L_40 - .L_39)
.L_39:
        /*00fc*/ 	.word	0x00000000
        /*0100*/ 	.short	0x000a
        /*0102*/ 	.short	0x003c
        /*0104*/ 	.byte	0x00, 0xf0, 0x11, 0x00


	//----- nvinfo : EIATTR_KPARAM_INFO
	.align		4
.L_40:
        /*0108*/ 	.byte	0x04, 0x17
        /*010a*/ 	.short	(.L_42 - .L_41)
.L_41:
        /*010c*/ 	.word	0x00000000
        /*0110*/ 	.short	0x0009
        /*0112*/ 	.short	0x0038
        /*0114*/ 	.byte	0x00, 0xf0, 0x11, 0x00


	//----- nvinfo : EIATTR_KPARAM_INFO
	.align		4
.L_42:
        /*0118*/ 	.byte	0x04, 0x17
        /*011a*/ 	.short	(.L_44 - .L_43)
.L_43:
        /*011c*/ 	.word	0x00000000
        /*0120*/ 	.short	0x0008
        /*0122*/ 	.short	0x0034
        /*0124*/ 	.byte	0x00, 0xf0, 0x11, 0x00


	//----- nvinfo : EIATTR_KPARAM_INFO
	.align		4
.L_44:
        /*0128*/ 	.byte	0x04, 0x17
        /*012a*/ 	.short	(.L_46 - .L_45)
.L_45:
        /*012c*/ 	.word	0x00000000
        /*0130*/ 	.short	0x0007
        /*0132*/ 	.short	0x0030
        /*0134*/ 	.byte	0x00, 0xf0, 0x11, 0x00


	//----- nvinfo : EIATTR_KPARAM_INFO
	.align		4
.L_46:
        /*0138*/ 	.byte	0x04, 0x17
        /*013a*/ 	.short	(.L_48 - .L_47)
.L_47:
        /*013c*/ 	.word	0x00000000
        /*0140*/ 	.short	0x0006
        /*0142*/ 	.short	0x002c
        /*0144*/ 	.byte	0x00, 0xf0, 0x11, 0x00


	//----- nvinfo : EIATTR_KPARAM_INFO
	.align		4
.L_48:
        /*0148*/ 	.byte	0x04, 0x17
        /*014a*/ 	.short	(.L_50 - .L_49)
.L_49:
        /*014c*/ 	.word	0x00000000
        /*0150*/ 	.short	0x0005
        /*0152*/ 	.short	0x0028
        /*0154*/ 	.byte	0x00, 0xf0, 0x11, 0x00


	//----- nvinfo : EIATTR_KPARAM_INFO
	.align		4
.L_50:
        /*0158*/ 	.byte	0x04, 0x17
        /*015a*/ 	.short	(.L_52 - .L_51)
.L_51:
        /*015c*/ 	.word	0x00000000
        /*0160*/ 	.short	0x0004
        /*0162*/ 	.short	0x0020
        /*0164*/ 	.byte	0x00, 0xf4, 0x21, 0x00


	//----- nvinfo : EIATTR_KPARAM_INFO
	.align		4
.L_52:
        /*0168*/ 	.byte	0x04, 0x17
        /*016a*/ 	.short	(.L_54 - .L_53)
.L_53:
        /*016c*/ 	.word	0x00000000
        /*0170*/ 	.short	0x0003
        /*0172*/ 	.short	0x0018
        /*0174*/ 	.byte	0x00, 0xf4, 0x21, 0x00


	//----- nvinfo : EIATTR_KPARAM_INFO
	.align		4
.L_54:
        /*0178*/ 	.byte	0x04, 0x17
        /*017a*/ 	.short	(.L_56 - .L_55)
.L_55:
        /*017c*/ 	.word	0x00000000
        /*0180*/ 	.short	0x0002
        /*0182*/ 	.short	0x0010
        /*0184*/ 	.byte	0x00, 0xf4, 0x21, 0x00


	//----- nvinfo : EIATTR_KPARAM_INFO
	.align		4
.L_56:
        /*0188*/ 	.byte	0x04, 0x17
        /*018a*/ 	.short	(.L_58 - .L_57)
.L_57:
        /*018c*/ 	.word	0x00000000
        /*0190*/ 	.short	0x0001
        /*0192*/ 	.short	0x0008
        /*0194*/ 	.byte	0x00, 0xf4, 0x21, 0x00


	//----- nvinfo : EIATTR_KPARAM_INFO
	.align		4
.L_58:
        /*0198*/ 	.byte	0x04, 0x17
        /*019a*/ 	.short	(.L_60 - .L_59)
.L_59:
        /*019c*/ 	.word	0x00000000
        /*01a0*/ 	.short	0x0000
        /*01a2*/ 	.short	0x0000
        /*01a4*/ 	.byte	0x00, 0xf4, 0x21, 0x00


	//----- nvinfo : EIATTR_SPARSE_MMA_MASK
	.align		4
.L_60:
        /*01a8*/ 	.byte	0x03, 0x50
        /*01aa*/ 	.short	0x0000


	//----- nvinfo : EIATTR_MAXREG_COUNT
	.align		4
        /*01ac*/ 	.byte	0x03, 0x1b
        /*01ae*/ 	.short	0x00ff


	//----- nvinfo : EIATTR_NUM_BARRIERS
	.align		4
        /*01b0*/ 	.byte	0x02, 0x4c
        /*01b2*/ 	.byte	0x01
	.zero		1


	//----- nvinfo : EIATTR_MERCURY_ISA_VERSION
	.align		4
        /*01b4*/ 	.byte	0x03, 0x5f
        /*01b6*/ 	.short	0x0101


	//----- nvinfo : EIATTR_COOP_GROUP_MASK_REGIDS
	.align		4
        /*01b8*/ 	.byte	0x04, 0x29
        /*01ba*/ 	.short	(.L_62 - .L_61)


	//   ....[0]....
.L_61:
        /*01bc*/ 	.word	0xffffffff


	//   ....[1]....
        /*01c0*/ 	.word	0xffffffff


	//   ....[2]....
        /*01c4*/ 	.word	0xffffffff


	//   ....[3]....
        /*01c8*/ 	.word	0xffffffff


	//   ....[4]....
        /*01cc*/ 	.word	0xffffffff


	//   ....[5]....
        /*01d0*/ 	.word	0xffffffff


	//   ....[6]....
        /*01d4*/ 	.word	0xffffffff


	//   ....[7]....
        /*01d8*/ 	.word	0xffffffff


	//----- nvinfo : EIATTR_COOP_GROUP_INSTR_OFFSETS
	.align		4
.L_62:
        /*01dc*/ 	.byte	0x04, 0x28
        /*01de*/ 	.short	(.L_64 - .L_63)


	//   ....[0]....
.L_63:
        /*01e0*/ 	.word	0x00002800


	//   ....[1]....
        /*01e4*/ 	.word	0x000029f0


	//   ....[2]....
        /*01e8*/ 	.word	0x00002a30


	//   ....[3]....
        /*01ec*/ 	.word	0x00002a90


	//   ....[4]....
        /*01f0*/ 	.word	0x00003360


	//   ....[5]....
        /*01f4*/ 	.word	0x00003370


	//   ....[6]....
        /*01f8*/ 	.word	0x000033c0


	//   ....[7]....
        /*01fc*/ 	.word	0x000033e0


	//----- nvinfo : EIATTR_EXIT_INSTR_OFFSETS
	.align		4
.L_64:
        /*0200*/ 	.byte	0x04, 0x1c
        /*0202*/ 	.short	(.L_66 - .L_65)


	//   ....[0]....
.L_65:
        /*0204*/ 	.word	0x00004e30


	//   ....[1]....
        /*0208*/ 	.word	0x00004e60


	//----- nvinfo : EIATTR_REQNTID
	.align		4
.L_66:
        /*020c*/ 	.byte	0x04, 0x10
        /*020e*/ 	.short	(.L_68 - .L_67)
.L_67:
        /*0210*/ 	.word	0x00000100
        /*0214*/ 	.word	0x00000001
        /*0218*/ 	.word	0x00000001


	//----- nvinfo : EIATTR_CBANK_PARAM_SIZE
	.align		4
.L_68:
        /*021c*/ 	.byte	0x03, 0x19
        /*021e*/ 	.short	0x0088


	//----- nvinfo : EIATTR_PARAM_CBANK
	.align		4
        /*0220*/ 	.byte	0x04, 0x0a
        /*0222*/ 	.short	(.L_70 - .L_69)
	.align		4
.L_69:
        /*0224*/ 	.word	index@(.nv.constant0.attn_fwd)
        /*0228*/ 	.short	0x0210
        /*022a*/ 	.short	0x0088


	//----- nvinfo : EIATTR_SW_WAR
	.align		4
.L_70:
        /*022c*/ 	.byte	0x04, 0x36
        /*022e*/ 	.short	(.L_72 - .L_71)
.L_71:
        /*0230*/ 	.word	0x00000008
.L_72:


//--------------------- .nv.callgraph             --------------------------
	.section	.nv.callgraph,"",@"SHT_CUDA_CALLGRAPH"
	.align	4
	.sectionentsize	8
	.align		4
        /*0000*/ 	.word	0x00000000
	.align		4
        /*0004*/ 	.word	0xffffffff
	.align		4
        /*0008*/ 	.word	0x00000000
	.align		4
        /*000c*/ 	.word	0xfffffffe
	.align		4
        /*0010*/ 	.word	0x00000000
	.align		4
        /*0014*/ 	.word	0xfffffffd
	.align		4
        /*0018*/ 	.word	0x00000000
	.align		4
        /*001c*/ 	.word	0xfffffffc


//--------------------- .nv.constant4             --------------------------
	.section	.nv.constant4,"a",@progbits
	.align	8
	.align		8
.nv.constant4:
        /*0000*/ 	.dword	_$_str


//--------------------- .text.attn_fwd            --------------------------
	.section	.text.attn_fwd,"ax",@progbits
	.align	128
        .global         attn_fwd
        .type           attn_fwd,@function
        .size           attn_fwd,(.L_x_3 - attn_fwd)
        .other          attn_fwd,@"STO_CUDA_ENTRY STV_DEFAULT"
attn_fwd:
.text.attn_fwd:
[----:B------:R-:W-:Y:S01]  /*0000*/  LDC R1, c[0x0][0x28] ;  /* 0x00000a00ff017b82 */ /* 0x000fe20000000800 */
[----:B------:R-:W0:Y:S07]  /*0010*/  S2R R17, SR_CTAID.X ;  /* 0x0000000000117919 */ /* 0x000e2e0000002500 */
[----:B------:R-:W1:Y:S01]  /*0020*/  S2UR UR6, SR_CTAID.Y ;  /* 0x00000000000679c3 */ /* 0x000e620000002600 */
[----:B------:R-:W-:Y:S01]  /*0030*/  ULDC.64 UR4, c[0x0][0x240] ;  /* 0x0000900000047ab9 */ /* 0x000fe20000000a00 */
[----:B------:R-:W2:Y:S06]  /*0040*/  S2R R0, SR_TID.X ;  /* 0x0000000000007919 */ /* 0x000eac0000002100 */
[----:B------:R-:W3:Y:S08]  /*0050*/  LDC R48, c[0x0][0x248] ;  /* 0x00009200ff307b82 */ /* 0x000ef00000000800 */
[----:B------:R-:W4:Y:S01]  /*0060*/  LDC.64 R44, c[0x0][0x210] ;  /* 0x00008400ff2c7b82 */ /* 0x000f220000000a00 */
[----:B-1----:R-:W-:-:S04]  /*0070*/  UIMAD UR4, UR6, UR4, URZ ;  /* 0x00000004060472a4 */ /* 0x002fc8000f8e023f */
[----:B------:R-:W-:Y:S01]  /*0080*/  USHF.L.U32 UR6, UR4, 0x1, URZ ;  /* 0x0000000104067899 */ /* 0x000fe2000800063f */
[----:B0-----:R-:W-:Y:S01]  /*0090*/  IMAD.SHL.U32 R17, R17, 0x40, RZ ;  /* 0x0000004011117824 */ /* 0x001fe200078e00ff */
[----:B--2---:R-:W-:-:S04]  /*00a0*/  SHF.R.U32.HI R3, RZ, 0x6, R0 ;  /* 0x00000006ff037819 */ /* 0x004fc80000011600 */
[----:B------:R-:W-:Y:S02]  /*00b0*/  LOP3.LUT R118, R17, 0x3f, R0, 0xf8, !PT ;  /* 0x0000003f11767812 */ /* 0x000fe400078ef800 */
[----:B------:R-:W-:-:S03]  /*00c0*/  SGXT.U32 R3, R3, 0x2 ;  /* 0x000000020303781a */ /* 0x000fc60000000000 */
[----:B------:R-:W-:Y:S01]  /*00d0*/  IMAD R2, R118, UR5, RZ ;  /* 0x0000000576027c24 */ /* 0x000fe2000f8e02ff */
[----:B------:R-:W-:Y:S01]  /*00e0*/  UIMAD.WIDE UR4, UR4, 0x2, URZ ;  /* 0x00000002040478a5 */ /* 0x000fe2000f8e023f */
[----:B---3--:R-:W-:Y:S02]  /*00f0*/  IMAD R4, R3, R48, RZ ;  /* 0x0000003003047224 */ /* 0x008fe400078e02ff */
[C---:B------:R-:W-:Y:S02]  /*0100*/  IMAD.SHL.U32 R3, R2.reuse, 0x2, RZ ;  /* 0x0000000202037824 */ /* 0x040fe400078e00ff */
[----:B------:R-:W-:-:S03]  /*0110*/  IMAD.HI R2, R2, 0x2, RZ ;  /* 0x0000000202027827 */ /* 0x000fc600078e02ff */
[----:B----4-:R-:W-:Y:S01]  /*0120*/  IADD3 R44, P0, P1, R3, UR6, R44 ;  /* 0x00000006032c7c10 */ /* 0x010fe2000f91e02c */
[----:B------:R-:W-:Y:S01]  /*0130*/  IMAD R5, R48, 0x4, R4 ;  /* 0x0000000430057824 */ /* 0x000fe200078e0204 */
[----:B------:R-:W-:Y:S02]  /*0140*/  ULDC.64 UR6, c[0x0][0x208] ;  /* 0x0000820000067ab9 */ /* 0x000fe40000000a00 */
[----:B------:R-:W-:Y:S01]  /*0150*/  IADD3.X R46, R2, UR5, R45, P0, P1 ;  /* 0x00000005022e7c10 */ /* 0x000fe200087e242d */
[----:B------:R-:W-:Y:S01]  /*0160*/  IMAD R7, R48, 0x4, R5 ;  /* 0x0000000430077824 */ /* 0x000fe200078e0205 */
[----:B------:R-:W-:-:S03]  /*0170*/  LEA R2, P0, R4, R44, 0x1 ;  /* 0x0000002c04027211 */ /* 0x000fc600078008ff */
[----:B------:R-:W-:Y:S01]  /*0180*/  IMAD R9, R48, 0x4, R7 ;  /* 0x0000000430097824 */ /* 0x000fe200078e0207 */
[----:B------:R-:W-:Y:S02]  /*0190*/  LEA.HI.X.SX32 R3, R4, R46, 0x1, P0 ;  /* 0x0000002e04037211 */ /* 0x000fe400000f0eff */
[-C--:B------:R-:W-:Y:S01]  /*01a0*/  LEA R4, P0, R5, R44.reuse, 0x1 ;  /* 0x0000002c05047211 */ /* 0x080fe200078008ff */
[C---:B------:R-:W-:Y:S01]  /*01b0*/  IMAD R11, R48.reuse, 0x4, R9 ;  /* 0x00000004300b7824 */ /* 0x040fe200078e0209 */
[----:B------:R-:W-:Y:S01]  /*01c0*/  LEA R6, P1, R7, R44, 0x1 ;  /* 0x0000002c07067211 */ /* 0x000fe200078208ff */
[----:B------:R0:W2:Y:S01]  /*01d0*/  LDG.E.U16 R23, desc[UR6][R2.64] ;  /* 0x0000000602177981 */ /* 0x0000a2000c1e1500 */
[----:B------:R-:W-:Y:S01]  /*01e0*/  LEA.HI.X.SX32 R5, R5, R46, 0x1, P0 ;  /* 0x0000002e05057211 */ /* 0x000fe200000f0eff */
[C---:B------:R-:W-:Y:S01]  /*01f0*/  IMAD R13, R48.reuse, 0x4, R11 ;  /* 0x00000004300d7824 */ /* 0x040fe200078e020b */
[----:B------:R-:W-:Y:S02]  /*0200*/  LEA R8, P0, R9, R44, 0x1 ;  /* 0x0000002c09087211 */ /* 0x000fe400078008ff */
[-C--:B------:R-:W-:Y:S01]  /*0210*/  LEA.HI.X.SX32 R7, R7, R46.reuse, 0x1, P1 ;  /* 0x0000002e07077211 */ /* 0x080fe200008f0eff */
[C---:B------:R-:W-:Y:S01]  /*0220*/  IMAD R14, R48.reuse, 0x4, R13 ;  /* 0x00000004300e7824 */ /* 0x040fe200078e020d */
[----:B------:R-:W-:Y:S01]  /*0230*/  LEA.HI.X.SX32 R9, R9, R46, 0x1, P0 ;  /* 0x0000002e09097211 */ /* 0x000fe200000f0eff */
[----:B------:R1:W3:Y:S01]  /*0240*/  LDG.E.U16 R22, desc[UR6][R4.64] ;  /* 0x0000000604167981 */ /* 0x0002e2000c1e1500 */
[CC--:B------:R-:W-:Y:S01]  /*0250*/  LEA R10, P0, R11.reuse, R44.reuse, 0x1 ;  /* 0x0000002c0b0a7211 */ /* 0x0c0fe200078008ff */
[----:B------:R-:W-:Y:S01]  /*0260*/  IMAD R15, R48, 0x4, R14 ;  /* 0x00000004300f7824 */ /* 0x000fe200078e020e */
[----:B------:R-:W-:Y:S01]  /*0270*/  LEA R12, P1, R14, R44, 0x1 ;  /* 0x0000002c0e0c7211 */ /* 0x000fe200078208ff */
[----:B------:R4:W5:Y:S01]  /*0280*/  LDG.E.U16 R25, desc[UR6][R6.64] ;  /* 0x0000000606197981 */ /* 0x000962000c1e1500 */
[----:B------:R-:W-:-:S02]  /*0290*/  LEA.HI.X.SX32 R11, R11, R46, 0x1, P0 ;  /* 0x0000002e0b0b7211 */ /* 0x000fc400000f0eff */
[C---:B0-----:R-:W-:Y:S01]  /*02a0*/  LEA R2, P0, R13.reuse, R44, 0x1 ;  /* 0x0000002c0d027211 */ /* 0x041fe200078008ff */
[----:B------:R0:W3:Y:S01]  /*02b0*/  LDG.E.U16 R24, desc[UR6][R8.64] ;  /* 0x0000000608187981 */ /* 0x0000e2000c1e1500 */
[C---:B-1----:R-:W-:Y:S02]  /*02c0*/  IMAD R5, R48.reuse, 0x4, R15 ;  /* 0x0000000430057824 */ /* 0x042fe400078e020f */
[----:B------:R-:W-:Y:S01]  /*02d0*/  LEA.HI.X.SX32 R3, R13, R46, 0x1, P0 ;  /* 0x0000002e0d037211 */ /* 0x000fe200000f0eff */
[----:B------:R1:W3:Y:S01]  /*02e0*/  LDG.E.U16 R27, desc[UR6][R10.64] ;  /* 0x000000060a1b7981 */ /* 0x0002e2000c1e1500 */
[C---:B----4-:R-:W-:Y:S01]  /*02f0*/  LEA R6, P0, R15.reuse, R44, 0x1 ;  /* 0x0000002c0f067211 */ /* 0x050fe200078008ff */
[----:B0-----:R-:W-:Y:S01]  /*0300*/  IMAD R9, R48, 0x4, R5 ;  /* 0x0000000430097824 */ /* 0x001fe200078e0205 */
[-C--:B------:R-:W-:Y:S01]  /*0310*/  LEA.HI.X.SX32 R13, R14, R46.reuse, 0x1, P1 ;  /* 0x0000002e0e0d7211 */ /* 0x080fe200008f0eff */
[----:B------:R-:W4:Y:S01]  /*0320*/  LDG.E.U16 R26, desc[UR6][R2.64] ;  /* 0x00000006021a7981 */ /* 0x000f22000c1e1500 */
[----:B------:R-:W-:Y:S01]  /*0330*/  LEA.HI.X.SX32 R7, R15, R46, 0x1, P0 ;  /* 0x0000002e0f077211 */ /* 0x000fe200000f0eff */
[C---:B------:R-:W-:Y:S01]  /*0340*/  IMAD R14, R48.reuse, 0x4, R9 ;  /* 0x00000004300e7824 */ /* 0x040fe200078e0209 */
[C---:B------:R-:W-:Y:S01]  /*0350*/  LEA R4, P0, R5.reuse, R44, 0x1 ;  /* 0x0000002c05047211 */ /* 0x040fe200078008ff */
[----:B------:R0:W4:Y:S02]  /*0360*/  LDG.E.U16 R29, desc[UR6][R12.64] ;  /* 0x000000060c1d7981 */ /* 0x000124000c1e1500 */
[----:B------:R-:W-:Y:S01]  /*0370*/  IMAD R15, R48, 0x4, R14 ;  /* 0x00000004300f7824 */ /* 0x000fe200078e020e */
[----:B------:R-:W-:Y:S01]  /*0380*/  LEA.HI.X.SX32 R5, R5, R46, 0x1, P0 ;  /* 0x0000002e05057211 */ /* 0x000fe200000f0eff */
[----:B------:R0:W4:Y:S01]  /*0390*/  LDG.E.U16 R28, desc[UR6][R6.64] ;  /* 0x00000006061c7981 */ /* 0x000122000c1e1500 */
[----:B------:R-:W-:-:S02]  /*03a0*/  LEA R8, P0, R9, R44, 0x1 ;  /* 0x0000002c09087211 */ /* 0x000fc400078008ff */
[----:B-1----:R-:W-:Y:S01]  /*03b0*/  LEA R10, P1, R14, R44, 0x1 ;  /* 0x0000002c0e0a7211 */ /* 0x002fe200078208ff */
[----:B------:R1:W4:Y:S01]  /*03c0*/  LDG.E.U16 R31, desc[UR6][R4.64] ;  /* 0x00000006041f7981 */ /* 0x000322000c1e1500 */
[----:B------:R-:W-:Y:S01]  /*03d0*/  LEA.HI.X.SX32 R9, R9, R46, 0x1, P0 ;  /* 0x0000002e09097211 */ /* 0x000fe200000f0eff */
[----:B0-----:R-:W-:Y:S01]  /*03e0*/  IMAD R12, R48, 0x4, R15 ;  /* 0x00000004300c7824 */ /* 0x001fe200078e020f */
[----:B------:R-:W-:-:S03]  /*03f0*/  LEA R2, P0, R15, R44, 0x1 ;  /* 0x0000002c0f027211 */ /* 0x000fc600078008ff */
[----:B------:R-:W-:Y:S01]  /*0400*/  IMAD R13, R48, 0x4, R12 ;  /* 0x00000004300d7824 */ /* 0x000fe200078e020c */
[-C--:B------:R-:W-:Y:S01]  /*0410*/  LEA.HI.X.SX32 R3, R15, R46.reuse, 0x1, P0 ;  /* 0x0000002e0f037211 */ /* 0x080fe200000f0eff */
[----:B------:R0:W4:Y:S01]  /*0420*/  LDG.E.U16 R30, desc[UR6][R8.64] ;  /* 0x00000006081e7981 */ /* 0x000122000c1e1500 */
[----:B------:R-:W-:Y:S01]  /*0430*/  LEA.HI.X.SX32 R11, R14, R46, 0x1, P1 ;  /* 0x0000002e0e0b7211 */ /* 0x000fe200008f0eff */
[----:B------:R-:W-:Y:S01]  /*0440*/  IMAD R14, R48, 0x4, R13 ;  /* 0x00000004300e7824 */ /* 0x000fe200078e020d */
[C---:B------:R-:W-:Y:S01]  /*0450*/  LEA R6, P0, R12.reuse, R44, 0x1 ;  /* 0x0000002c0c067211 */ /* 0x040fe200078008ff */
[----:B------:R-:W4:Y:S03]  /*0460*/  LDG.E.U16 R32, desc[UR6][R2.64] ;  /* 0x0000000602207981 */ /* 0x000f26000c1e1500 */
[----:B------:R-:W-:Y:S01]  /*0470*/  LEA.HI.X.SX32 R7, R12, R46, 0x1, P0 ;  /* 0x0000002e0c077211 */ /* 0x000fe200000f0eff */
[----:B------:R0:W4:Y:S01]  /*0480*/  LDG.E.U16 R33, desc[UR6][R10.64] ;  /* 0x000000060a217981 */ /* 0x000122000c1e1500 */
[CC--:B-1----:R-:W-:Y:S01]  /*0490*/  LEA R4, P0, R13.reuse, R44.reuse, 0x1 ;  /* 0x0000002c0d047211 */ /* 0x0c2fe200078008ff */
[----:B------:R-:W-:Y:S01]  /*04a0*/  IMAD R15, R48, 0x4, R14 ;  /* 0x00000004300f7824 */ /* 0x000fe200078e020e */
[----:B------:R-:W-:Y:S01]  /*04b0*/  LEA R12, P1, R14, R44, 0x1 ;  /* 0x0000002c0e0c7211 */ /* 0x000fe200078208ff */
[----:B------:R1:W4:Y:S01]  /*04c0*/  LDG.E.U16 R35, desc[UR6][R6.64] ;  /* 0x0000000606237981 */ /* 0x000322000c1e1500 */
[----:B------:R-:W-:-:S02]  /*04d0*/  LEA.HI.X.SX32 R5, R13, R46, 0x1, P0 ;  /* 0x0000002e0d057211 */ /* 0x000fc400000f0eff */
[----:B------:R-:W-:Y:S01]  /*04e0*/  LEA.HI.X.SX32 R13, R14, R46, 0x1, P1 ;  /* 0x0000002e0e0d7211 */ /* 0x000fe200008f0eff */
[C---:B------:R-:W-:Y:S01]  /*04f0*/  IMAD R14, R48.reuse, 0x4, R15 ;  /* 0x00000004300e7824 */ /* 0x040fe200078e020f */
[C---:B0-----:R-:W-:Y:S01]  /*0500*/  LEA R8, P0, R15.reuse, R44, 0x1 ;  /* 0x0000002c0f087211 */ /* 0x041fe200078008ff */
[----:B------:R0:W4:Y:S02]  /*0510*/  LDG.E.U16 R34, desc[UR6][R4.64] ;  /* 0x0000000604227981 */ /* 0x000124000c1e1500 */
[----:B------:R-:W-:Y:S01]  /*0520*/  IMAD R10, R48, 0x4, R14 ;  /* 0x00000004300a7824 */ /* 0x000fe200078e020e */
[----:B------:R-:W-:Y:S01]  /*0530*/  LEA.HI.X.SX32 R9, R15, R46, 0x1, P0 ;  /* 0x0000002e0f097211 */ /* 0x000fe200000f0eff */
[----:B------:R0:W4:Y:S01]  /*0540*/  LDG.E.U16 R37, desc[UR6][R12.64] ;  /* 0x000000060c257981 */ /* 0x000122000c1e1500 */
[----:B------:R-:W-:Y:S01]  /*0550*/  LEA R2, P0, R14, R44, 0x1 ;  /* 0x0000002c0e027211 */ /* 0x000fe200078008ff */
[----:B------:R-:W-:Y:S02]  /*0560*/  IMAD R11, R48, 0x4, R10 ;  /* 0x00000004300b7824 */ /* 0x000fe400078e020a */
[----:B------:R0:W4:Y:S01]  /*0570*/  LDG.E.U16 R36, desc[UR6][R8.64] ;  /* 0x0000000608247981 */ /* 0x000122000c1e1500 */
[----:B------:R-:W-:Y:S01]  /*0580*/  LEA.HI.X.SX32 R3, R14, R46, 0x1, P0 ;  /* 0x0000002e0e037211 */ /* 0x000fe200000f0eff */
[----:B------:R-:W-:-:S04]  /*0590*/  IMAD R14, R48, 0x4, R11 ;  /* 0x00000004300e7824 */ /* 0x000fc800078e020b */
[----:B------:R-:W-:Y:S01]  /*05a0*/  IMAD R15, R48, 0x4, R14 ;  /* 0x00000004300f7824 */ /* 0x000fe200078e020e */
[-C--:B-1----:R-:W-:Y:S01]  /*05b0*/  LEA R6, P0, R10, R44.reuse, 0x1 ;  /* 0x0000002c0a067211 */ /* 0x082fe200078008ff */
[----:B------:R1:W4:Y:S02]  /*05c0*/  LDG.E.U16 R39, desc[UR6][R2.64] ;  /* 0x0000000602277981 */ /* 0x000324000c1e1500 */
[----:B------:R-:W-:Y:S01]  /*05d0*/  IMAD R16, R48, 0x4, R15 ;  /* 0x0000000430107824 */ /* 0x000fe200078e020f */
[----:B0-----:R-:W-:-:S03]  /*05e0*/  LEA R4, P1, R11, R44, 0x1 ;  /* 0x0000002c0b047211 */ /* 0x001fc600078208ff */
[----:B------:R-:W-:Y:S01]  /*05f0*/  IMAD R13, R48, 0x4, R16 ;  /* 0x00000004300d7824 */ /* 0x000fe200078e0210 */
[----:B------:R-:W-:Y:S02]  /*0600*/  LEA.HI.X.SX32 R7, R10, R46, 0x1, P0 ;  /* 0x0000002e0a077211 */ /* 0x000fe400000f0eff */
[----:B------:R-:W-:Y:S01]  /*0610*/  LEA R10, P0, R14, R44, 0x1 ;  /* 0x0000002c0e0a7211 */ /* 0x000fe200078008ff */
[----:B------:R-:W-:Y:S01]  /*0620*/  IMAD R18, R48, 0x4, R13 ;  /* 0x0000000430127824 */ /* 0x000fe200078e020d */
[-C--:B------:R-:W-:Y:S01]  /*0630*/  LEA.HI.X.SX32 R5, R11, R46.reuse, 0x1, P1 ;  /* 0x0000002e0b057211 */ /* 0x080fe200008f0eff */
[----:B------:R0:W4:Y:S01]  /*0640*/  LDG.E.U16 R38, desc[UR6][R6.64] ;  /* 0x0000000606267981 */ /* 0x000122000c1e1500 */
[----:B------:R-:W-:Y:S01]  /*0650*/  LEA.HI.X.SX32 R11, R14, R46, 0x1, P0 ;  /* 0x0000002e0e0b7211 */ /* 0x000fe200000f0eff */
[C---:B------:R-:W-:Y:S01]  /*0660*/  IMAD R14, R48.reuse, 0x4, R18 ;  /* 0x00000004300e7824 */ /* 0x040fe200078e0212 */
[C---:B------:R-:W-:Y:S01]  /*0670*/  LEA R8, P0, R15.reuse, R44, 0x1 ;  /* 0x0000002c0f087211 */ /* 0x040fe200078008ff */
[----:B------:R0:W4:Y:S02]  /*0680*/  LDG.E.U16 R41, desc[UR6][R4.64] ;  /* 0x0000000604297981 */ /* 0x000124000c1e1500 */
[----:B------:R-:W-:Y:S01]  /*0690*/  IMAD R19, R48, 0x4, R14 ;  /* 0x0000000430137824 */ /* 0x000fe200078e020e */
[----:B------:R-:W-:Y:S01]  /*06a0*/  LEA.HI.X.SX32 R9, R15, R46, 0x1, P0 ;  /* 0x0000002e0f097211 */ /* 0x000fe200000f0eff */
[----:B------:R0:W4:Y:S01]  /*06b0*/  LDG.E.U16 R40, desc[UR6][R10.64] ;  /* 0x000000060a287981 */ /* 0x000122000c1e1500 */
[-C--:B-1----:R-:W-:Y:S01]  /*06c0*/  LEA R2, P0, R16, R44.reuse, 0x1 ;  /* 0x0000002c10027211 */ /* 0x082fe200078008ff */
[----:B------:R-:W-:Y:S01]  /*06d0*/  IMAD R15, R48, 0x4, R19 ;  /* 0x00000004300f7824 */ /* 0x000fe200078e0213 */
[----:B------:R-:W-:Y:S01]  /*06e0*/  LEA R12, P1, R13, R44, 0x1 ;  /* 0x0000002c0d0c7211 */ /* 0x000fe200078208ff */
[----:B------:R1:W4:Y:S01]  /*06f0*/  LDG.E.U16 R43, desc[UR6][R8.64] ;  /* 0x00000006082b7981 */ /* 0x000322000c1e1500 */
[----:B------:R-:W-:Y:S01]  /*0700*/  LEA.HI.X.SX32 R3, R16, R46, 0x1, P0 ;  /* 0x0000002e10037211 */ /* 0x000fe200000f0eff */
[----:B------:R-:W-:Y:S01]  /*0710*/  IMAD R16, R48, 0x4, R15 ;  /* 0x0000000430107824 */ /* 0x000fe200078e020f */
[----:B0-----:R-:W-:-:S03]  /*0720*/  LEA R6, P0, R14, R44, 0x1 ;  /* 0x0000002c0e067211 */ /* 0x001fc600078008ff */
[----:B------:R-:W-:Y:S01]  /*0730*/  IMAD R5, R48, 0x4, R16 ;  /* 0x0000000430057824 */ /* 0x000fe200078e0210 */
[----:B------:R-:W-:Y:S01]  /*0740*/  LEA.HI.X.SX32 R7, R14, R46, 0x1, P0 ;  /* 0x0000002e0e077211 */ /* 0x000fe200000f0eff */
[----:B------:R0:W4:Y:S01]  /*0750*/  LDG.E.U16 R42, desc[UR6][R2.64] ;  /* 0x00000006022a7981 */ /* 0x000122000c1e1500 */
[----:B------:R-:W-:Y:S01]  /*0760*/  LEA R10, P0, R15, R44, 0x1 ;  /* 0x0000002c0f0a7211 */ /* 0x000fe200078008ff */
[C---:B------:R-:W-:Y:S01]  /*0770*/  IMAD R20, R48.reuse, 0x4, R5 ;  /* 0x0000000430147824 */ /* 0x040fe200078e0205 */
[-C--:B------:R-:W-:Y:S01]  /*0780*/  LEA.HI.X.SX32 R13, R13, R46.reuse, 0x1, P1 ;  /* 0x0000002e0d0d7211 */ /* 0x080fe200008f0eff */
[----:B------:R0:W4:Y:S01]  /*0790*/  LDG.E.U16 R47, desc[UR6][R6.64] ;  /* 0x00000006062f7981 */ /* 0x000122000c1e1500 */
[----:B------:R-:W-:Y:S02]  /*07a0*/  LEA.HI.X.SX32 R11, R15, R46, 0x1, P0 ;  /* 0x0000002e0f0b7211 */ /* 0x000fe400000f0eff */
[CC--:B-1----:R-:W-:Y:S01]  /*07b0*/  LEA R8, P1, R5.reuse, R44.reuse, 0x1 ;  /* 0x0000002c05087211 */ /* 0x0c2fe200078208ff */
[----:B------:R-:W-:Y:S01]  /*07c0*/  IMAD R15, R48, 0x4, R20 ;  /* 0x00000004300f7824 */ /* 0x000fe200078e0214 */
[----:B------:R-:W-:Y:S01]  /*07d0*/  LEA R4, P0, R18, R44, 0x1 ;  /* 0x0000002c12047211 */ /* 0x000fe200078008ff */
[----:B------:R1:W4:Y:S01]  /*07e0*/  LDG.E.U16 R45, desc[UR6][R12.64] ;  /* 0x000000060c2d7981 */ /* 0x000322000c1e1500 */
[-C--:B------:R-:W-:Y:S01]  /*07f0*/  LEA.HI.X.SX32 R9, R5, R46.reuse, 0x1, P1 ;  /* 0x0000002e05097211 */ /* 0x080fe200008f0eff */
[----:B------:R-:W-:Y:S01]  /*0800*/  IMAD R21, R48, 0x4, R15 ;  /* 0x0000000430157824 */ /* 0x000fe200078e020f */
[----:B------:R-:W-:Y:S01]  /*0810*/  LEA.HI.X.SX32 R5, R18, R46, 0x1, P0 ;  /* 0x0000002e12057211 */ /* 0x000fe200000f0eff */
[----:B------:R1:W4:Y:S01]  /*0820*/  LDG.E.U16 R49, desc[UR6][R10.64] ;  /* 0x000000060a317981 */ /* 0x000322000c1e1500 */
[----:B0-----:R-:W-:-:S02]  /*0830*/  LEA R2, P0, R19, R44, 0x1 ;  /* 0x0000002c13027211 */ /* 0x001fc400078008ff */
[CC--:B------:R-:W-:Y:S01]  /*0840*/  LEA R6, P1, R16.reuse, R44.reuse, 0x1 ;  /* 0x0000002c10067211 */ /* 0x0c0fe200078208ff */
[----:B------:R-:W4:Y:S01]  /*0850*/  LDG.E.U16 R9, desc[UR6][R8.64] ;  /* 0x0000000608097981 */ /* 0x000f22000c1e1500 */
[----:B------:R-:W-:Y:S02]  /*0860*/  LEA R14, P2, R15, R44, 0x1 ;  /* 0x0000002c0f0e7211 */ /* 0x000fe400078408ff */
[-C--:B------:R-:W-:Y:S01]  /*0870*/  LEA.HI.X.SX32 R3, R19, R46.reuse, 0x1, P0 ;  /* 0x0000002e13037211 */ /* 0x080fe200000f0eff */
[----:B------:R0:W4:Y:S01]  /*0880*/  LDG.E.U16 R5, desc[UR6][R4.64] ;  /* 0x0000000604057981 */ /* 0x000122000c1e1500 */
[----:B------:R-:W-:Y:S02]  /*0890*/  LEA.HI.X.SX32 R7, R16, R46, 0x1, P1 ;  /* 0x0000002e10077211 */ /* 0x000fe400008f0eff */
[-C--:B-1----:R-:W-:Y:S01]  /*08a0*/  LEA R12, P0, R20, R44.reuse, 0x1 ;  /* 0x0000002c140c7211 */ /* 0x082fe200078008ff */
[----:B------:R1:W4:Y:S01]  /*08b0*/  LDG.E.U16 R2, desc[UR6][R2.64] ;  /* 0x0000000602027981 */ /* 0x000322000c1e1500 */
[----:B------:R-:W-:-:S02]  /*08c0*/  LEA R10, P1, R21, R44, 0x1 ;  /* 0x0000002c150a7211 */ /* 0x000fc400078208ff */
[-C--:B------:R-:W-:Y:S01]  /*08d0*/  LEA.HI.X.SX32 R15, R15, R46.reuse, 0x1, P2 ;  /* 0x0000002e0f0f7211 */ /* 0x080fe200010f0eff */
[----:B------:R1:W4:Y:S01]  /*08e0*/  LDG.E.U16 R6, desc[UR6][R6.64] ;  /* 0x0000000606067981 */ /* 0x000322000c1e1500 */
[-C--:B------:R-:W-:Y:S02]  /*08f0*/  LEA.HI.X.SX32 R13, R20, R46.reuse, 0x1, P0 ;  /* 0x0000002e140d7211 */ /* 0x080fe400000f0eff */
[----:B------:R-:W-:Y:S02]  /*0900*/  LEA.HI.X.SX32 R11, R21, R46, 0x1, P1 ;  /* 0x0000002e150b7211 */ /* 0x000fe400008f0eff */
[----:B------:R-:W4:Y:S04]  /*0910*/  LDG.E.U16 R15, desc[UR6][R14.64] ;  /* 0x000000060e0f7981 */ /* 0x000f28000c1e1500 */
[----:B------:R-:W4:Y:S04]  /*0920*/  LDG.E.U16 R12, desc[UR6][R12.64] ;  /* 0x000000060c0c7981 */ /* 0x000f28000c1e1500 */
[----:B------:R-:W4:Y:S01]  /*0930*/  LDG.E.U16 R10, desc[UR6][R10.64] ;  /* 0x000000060a0a7981 */ /* 0x000f22000c1e1500 */
[----:B------:R-:W1:Y:S01]  /*0940*/  S2UR UR5, SR_CgaCtaId ;  /* 0x00000000000579c3 */ /* 0x000e620000008800 */
[----:B0-----:R-:W-:Y:S01]  /*0950*/  LOP3.LUT R4, R0, 0xc0, RZ, 0xc0, !PT ;  /* 0x000000c000047812 */ /* 0x001fe200078ec0ff */
[----:B------:R-:W-:-:S02]  /*0960*/  VIADD R166, R17, 0x40 ;  /* 0x0000004011a67836 */ /* 0x000fc40000000000 */
[C---:B-1----:R-:W-:Y:S01]  /*0970*/  IMAD.SHL.U32 R3, R0.reuse, 0x200, RZ ;  /* 0x0000020000037824 */ /* 0x042fe200078e00ff */
[----:B------:R-:W-:Y:S01]  /*0980*/  SHF.R.U32.HI R19, RZ, 0x2, R4 ;  /* 0x00000002ff137819 */ /* 0x000fe20000011604 */
[C---:B------:R-:W-:Y:S01]  /*0990*/  IMAD.SHL.U32 R122, R0.reuse, 0x2, RZ ;  /* 0x00000002007a7824 */ /* 0x040fe200078e00ff */
[C---:B------:R-:W-:Y:S01]  /*09a0*/  LOP3.LUT R119, R0.reuse, 0x60, RZ, 0xc0, !PT ;  /* 0x0000006000777812 */ /* 0x040fe200078ec0ff */
[----:B------:R-:W-:Y:S01]  /*09b0*/  UMOV UR4, 0x400 ;  /* 0x0000040000047882 */ /* 0x000fe20000000000 */
[----:B------:R-:W-:Y:S02]  /*09c0*/  LOP3.LUT R8, R0, 0x1c, RZ, 0xc0, !PT ;  /* 0x0000001c00087812 */ /* 0x000fe400078ec0ff */
[----:B------:R-:W-:Y:S02]  /*09d0*/  ISETP.GE.AND P0, PT, R166, 0x1, PT ;  /* 0x00000001a600780c */ /* 0x000fe40003f06270 */
[----:B------:R-:W-:Y:S02]  /*09e0*/  LOP3.LUT R4, R3, 0x3000, RZ, 0xc0, !PT ;  /* 0x0000300003047812 */ /* 0x000fe400078ec0ff */
[----:B------:R-:W-:-:S02]  /*09f0*/  LOP3.LUT R3, R0, 0xc0, RZ, 0xc0, !PT ;  /* 0x000000c000037812 */ /* 0x000fc400078ec0ff */
[----:B------:R-:W-:Y:S01]  /*0a00*/  LOP3.LUT R122, R19, 0x1fe, R122, 0x78, !PT ;  /* 0x000001fe137a7812 */ /* 0x000fe200078e787a */
[----:B------:R-:W-:Y:S01]  /*0a10*/  IMAD R119, R119, 0x2, R8 ;  /* 0x0000000277777824 */ /* 0x000fe200078e0208 */
[C---:B------:R-:W-:Y:S01]  /*0a20*/  LOP3.LUT R121, R0.reuse, 0x3, RZ, 0xc0, !PT ;  /* 0x0000000300797812 */ /* 0x040fe200078ec0ff */
[----:B------:R-:W-:Y:S01]  /*0a30*/  IMAD.SHL.U32 R7, R0, 0x800, RZ ;  /* 0x0000080000077824 */ /* 0x000fe200078e00ff */
[----:B------:R-:W-:Y:S01]  /*0a40*/  ULEA UR4, UR5, UR4, 0x18 ;  /* 0x0000000405047291 */ /* 0x000fe2000f8ec03f */
[----:B------:R-:W-:Y:S02]  /*0a50*/  ISETP.NE.U32.AND P6, PT, R3, RZ, PT ;  /* 0x000000ff0300720c */ /* 0x000fe40003fc5070 */
[----:B------:R-:W-:Y:S01]  /*0a60*/  LOP3.LUT R3, R122, 0x40, RZ, 0x3c, !PT ;  /* 0x000000407a037812 */ /* 0x000fe200078e3cff */
[----:B------:R-:W-:Y:S01]  /*0a70*/  IMAD R4, R121, 0x20, R4 ;  /* 0x0000002079047824 */ /* 0x000fe200078e0204 */
[C---:B------:R-:W-:Y:S01]  /*0a80*/  LOP3.LUT R120, R0.reuse, 0x7f, RZ, 0xc0, !PT ;  /* 0x0000007f00787812 */ /* 0x040fe200078ec0ff */
[----:B------:R-:W-:Y:S01]  /*0a90*/  IMAD.SHL.U32 R119, R119, 0x4, RZ ;  /* 0x0000000477777824 */ /* 0x000fe200078e00ff */
[----:B------:R-:W-:Y:S01]  /*0aa0*/  LOP3.LUT R7, R7, 0x3000, RZ, 0xc0, !PT ;  /* 0x0000300007077812 */ /* 0x000fe200078ec0ff */
[----:B------:R-:W-:-:S02]  /*0ab0*/  IMAD.SHL.U32 R123, R0, 0x8, RZ ;  /* 0x00000008007b7824 */ /* 0x000fc400078e00ff */
[----:B------:R-:W-:Y:S01]  /*0ac0*/  IMAD.SHL.U32 R124, R0, 0x4, RZ ;  /* 0x00000004007c7824 */ /* 0x000fe200078e00ff */
[----:B------:R-:W-:Y:S01]  /*0ad0*/  LOP3.LUT R119, R4, R119, RZ, 0x3c, !PT ;  /* 0x0000007704777212 */ /* 0x000fe200078e3cff */
[----:B------:R-:W-:Y:S01]  /*0ae0*/  IMAD R120, R120, 0x10, R7 ;  /* 0x0000001078787824 */ /* 0x000fe200078e0207 */
[----:B------:R-:W-:Y:S01]  /*0af0*/  CS2R R50, SRZ ;  /* 0x0000000000327805 */ /* 0x000fe2000001ff00 */
[----:B------:R-:W-:Y:S01]  /*0b00*/  IMAD.MOV.U32 R65, RZ, RZ, -0x800000 ;  /* 0xff800000ff417424 */ /* 0x000fe200078e00ff */
[----:B------:R-:W-:Y:S01]  /*0b10*/  CS2R R52, SRZ ;  /* 0x0000000000347805 */ /* 0x000fe2000001ff00 */
[----:B------:R-:W-:Y:S01]  /*0b20*/  IMAD.MOV.U32 R94, RZ, RZ, 0x3f800000 ;  /* 0x3f800000ff5e7424 */ /* 0x000fe200078e00ff */
[----:B------:R-:W-:Y:S01]  /*0b30*/  CS2R R54, SRZ ;  /* 0x0000000000367805 */ /* 0x000fe2000001ff00 */
[----:B------:R-:W-:Y:S01]  /*0b40*/  IMAD.MOV.U32 R96, RZ, RZ, 0x3f800000 ;  /* 0x3f800000ff607424 */ /* 0x000fe200078e00ff */
[----:B------:R-:W-:Y:S01]  /*0b50*/  LOP3.LUT R4, R0, 0x1c, RZ, 0xc0, !PT ;  /* 0x0000001c00047812 */ /* 0x000fe200078ec0ff */
[----:B------:R-:W-:Y:S01]  /*0b60*/  IMAD.MOV.U32 R64, RZ, RZ, -0x800000 ;  /* 0xff800000ff407424 */ /* 0x000fe200078e00ff */
[----:B------:R-:W-:-:S02]  /*0b70*/  LOP3.LUT R123, R123, 0x38, RZ, 0xc0, !PT ;  /* 0x000000387b7b7812 */ /* 0x000fc400078ec0ff */
[----:B------:R-:W-:Y:S01]  /*0b80*/  LOP3.LUT R124, R124, 0xc0, RZ, 0xc0, !PT ;  /* 0x000000c07c7c7812 */ /* 0x000fe200078ec0ff */
[----:B--2---:R-:W-:Y:S04]  /*0b90*/  STS.U16 [R122+UR4], R23 ;  /* 0x000000177a007988 */ /* 0x004fe80008000404 */
[----:B-----5:R-:W-:Y:S04]  /*0ba0*/  STS.U16 [R122+UR4+0x400], R25 ;  /* 0x000400197a007988 */ /* 0x020fe80008000404 */
[----:B---3--:R-:W-:Y:S04]  /*0bb0*/  STS.U16 [R122+UR4+0x800], R27 ;  /* 0x0008001b7a007988 */ /* 0x008fe80008000404 */
[----:B----4-:R-:W-:Y:S04]  /*0bc0*/  STS.U16 [R122+UR4+0xc00], R29 ;  /* 0x000c001d7a007988 */ /* 0x010fe80008000404 */
[----:B------:R-:W-:Y:S04]  /*0bd0*/  STS.U16 [R122+UR4+0x1000], R31 ;  /* 0x0010001f7a007988 */ /* 0x000fe80008000404 */
[----:B------:R-:W-:Y:S04]  /*0be0*/  STS.U16 [R122+UR4+0x1400], R33 ;  /* 0x001400217a007988 */ /* 0x000fe80008000404 */
[----:B------:R-:W-:Y:S04]  /*0bf0*/  STS.U16 [R122+UR4+0x1800], R35 ;  /* 0x001800237a007988 */ /* 0x000fe80008000404 */
[----:B------:R-:W-:Y:S04]  /*0c00*/  STS.U16 [R122+UR4+0x1c00], R37 ;  /* 0x001c00257a007988 */ /* 0x000fe80008000404 */
[----:B------:R-:W-:Y:S04]  /*0c10*/  STS.U16 [R122+UR4+0x2000], R39 ;  /* 0x002000277a007988 */ /* 0x000fe80008000404 */
[----:B------:R-:W-:Y:S04]  /*0c20*/  STS.U16 [R122+UR4+0x2400], R41 ;  /* 0x002400297a007988 */ /* 0x000fe80008000404 */
[----:B------:R-:W-:Y:S04]  /*0c30*/  STS.U16 [R122+UR4+0x2800], R43 ;  /* 0x0028002b7a007988 */ /* 0x000fe80008000404 */
[----:B------:R0:W-:Y:S04]  /*0c40*/  STS.U16 [R122+UR4+0x3000], R47 ;  /* 0x0030002f7a007988 */ /* 0x0001e80008000404 */
[----:B------:R1:W-:Y:S04]  /*0c50*/  STS.U16 [R122+UR4+0x2c00], R45 ;  /* 0x002c002d7a007988 */ /* 0x0003e80008000404 */
[----:B------:R2:W-:Y:S04]  /*0c60*/  STS.U16 [R122+UR4+0x3400], R49 ;  /* 0x003400317a007988 */ /* 0x0005e80008000404 */
[----:B------:R-:W-:Y:S01]  /*0c70*/  STS.U16 [R122+UR4+0x3800], R9 ;  /* 0x003800097a007988 */ /* 0x000fe20008000404 */
[----:B0-----:R-:W-:-:S02]  /*0c80*/  CS2R R46, SRZ ;  /* 0x00000000002e7805 */ /* 0x001fc4000001ff00 */
[----:B-1----:R-:W-:Y:S02]  /*0c90*/  CS2R R44, SRZ ;  /* 0x00000000002c7805 */ /* 0x002fe4000001ff00 */
[----:B--2---:R-:W-:Y:S01]  /*0ca0*/  CS2R R48, SRZ ;  /* 0x0000000000307805 */ /* 0x004fe2000001ff00 */
[----:B------:R-:W-:Y:S04]  /*0cb0*/  STS.U16 [R122+UR4+0x3c00], R15 ;  /* 0x003c000f7a007988 */ /* 0x000fe80008000404 */
[----:B------:R-:W-:Y:S04]  /*0cc0*/  STS.U16 [R3+UR4+0x200], R22 ;  /* 0x0002001603007988 */ /* 0x000fe80008000404 */
[----:B------:R0:W-:Y:S04]  /*0cd0*/  STS.U16 [R3+UR4+0x600], R24 ;  /* 0x0006001803007988 */ /* 0x0001e80008000404 */
[----:B------:R1:W-:Y:S04]  /*0ce0*/  STS.U16 [R3+UR4+0xa00], R26 ;  /* 0x000a001a03007988 */ /* 0x0003e80008000404 */
[----:B------:R2:W-:Y:S04]  /*0cf0*/  STS.U16 [R3+UR4+0xe00], R28 ;  /* 0x000e001c03007988 */ /* 0x0005e80008000404 */
[----:B------:R3:W-:Y:S01]  /*0d00*/  STS.U16 [R3+UR4+0x1200], R30 ;  /* 0x0012001e03007988 */ /* 0x0007e20008000404 */
[----:B0-----:R-:W-:-:S03]  /*0d10*/  CS2R R24, SRZ ;  /* 0x0000000000187805 */ /* 0x001fc6000001ff00 */
[----:B------:R0:W-:Y:S01]  /*0d20*/  STS.U16 [R3+UR4+0x1600], R32 ;  /* 0x0016002003007988 */ /* 0x0001e20008000404 */
[----:B-1----:R-:W-:-:S03]  /*0d30*/  CS2R R26, SRZ ;  /* 0x00000000001a7805 */ /* 0x002fc6000001ff00 */
[----:B------:R1:W-:Y:S01]  /*0d40*/  STS.U16 [R3+UR4+0x1a00], R34 ;  /* 0x001a002203007988 */ /* 0x0003e20008000404 */
[----:B--2---:R-:W-:-:S03]  /*0d50*/  CS2R R28, SRZ ;  /* 0x00000000001c7805 */ /* 0x004fc6000001ff00 */
[----:B------:R2:W-:Y:S01]  /*0d60*/  STS.U16 [R3+UR4+0x1e00], R36 ;  /* 0x001e002403007988 */ /* 0x0005e20008000404 */
[----:B---3--:R-:W-:-:S03]  /*0d70*/  CS2R R30, SRZ ;  /* 0x00000000001e7805 */ /* 0x008fc6000001ff00 */
        /* <DEDUP_REMOVED lines=8> */
[----:B------:R-:W-:Y:S01]  /*0e00*/  STS.U16 [R3+UR4+0x3200], R2 ;  /* 0x0032000203007988 */ /* 0x000fe20008000404 */
[----:B0-----:R-:W-:-:S03]  /*0e10*/  CS2R R40, SRZ ;  /* 0x0000000000287805 */ /* 0x001fc6000001ff00 */
[----:B------:R0:W-:Y:S01]  /*0e20*/  STS.U16 [R3+UR4+0x3600], R6 ;  /* 0x0036000603007988 */ /* 0x0001e20008000404 */
[----:B-1----:R-:W-:-:S03]  /*0e30*/  CS2R R42, SRZ ;  /* 0x00000000002a7805 */ /* 0x002fc6000001ff00 */
[----:B------:R-:W-:Y:S01]  /*0e40*/  STS.U16 [R3+UR4+0x3a00], R12 ;  /* 0x003a000c03007988 */ /* 0x000fe20008000404 */
[----:B--2---:R-:W-:-:S03]  /*0e50*/  LOP3.LUT R5, R0, 0x7f, RZ, 0xc0, !PT ;  /* 0x0000007f00057812 */ /* 0x004fc600078ec0ff */
[----:B------:R1:W-:Y:S01]  /*0e60*/  STS.U16 [R3+UR4+0x3e00], R10 ;  /* 0x003e000a03007988 */ /* 0x0003e20008000404 */
[C---:B0-----:R-:W-:Y:S02]  /*0e70*/  LOP3.LUT R6, R0.reuse, 0x80, RZ, 0xc0, !PT ;  /* 0x0000008000067812 */ /* 0x041fe400078ec0ff */
[----:B-1----:R-:W-:Y:S01]  /*0e80*/  LOP3.LUT R3, R0, 0x60, RZ, 0xc0, !PT ;  /* 0x0000006000037812 */ /* 0x002fe200078ec0ff */
[----:B------:R-:W-:Y:S06]  /*0e90*/  @!P0 BRA `(.L_x_0) ;  /* 0x0000002400908947 */ /* 0x000fec0003800000 */
[----:B------:R-:W0:Y:S01]  /*0ea0*/  LDC.64 R94, c[0x0][0x250] ;  /* 0x00009400ff5e7b82 */ /* 0x000e220000000a00 */
[C---:B------:R-:W-:Y:S01]  /*0eb0*/  LOP3.LUT R2, R0.reuse, 0x3f, RZ, 0xc0, !PT ;  /* 0x0000003f00027812 */ /* 0x040fe200078ec0ff */
[----:B------:R-:W-:Y:S01]  /*0ec0*/  IMAD.SHL.U32 R125, R0, 0x40, RZ ;  /* 0x00000040007d7824 */ /* 0x000fe200078e00ff */
[----:B------:R-:W-:Y:S01]  /*0ed0*/  ISETP.NE.U32.AND P0, PT, R6, RZ, PT ;  /* 0x000000ff0600720c */ /* 0x000fe20003f05070 */
[----:B------:R-:W-:Y:S01]  /*0ee0*/  ULDC UR5, c[0x0][0x258] ;  /* 0x0000960000057ab9 */ /* 0x000fe20000000800 */
[----:B------:R-:W-:Y:S01]  /*0ef0*/  SHF.R.U32.HI R3, RZ, 0x1, R3 ;  /* 0x00000001ff037819 */ /* 0x000fe20000011603 */
[----:B------:R-:W-:Y:S01]  /*0f00*/  IMAD.SHL.U32 R2, R2, 0x2, RZ ;  /* 0x0000000202027824 */ /* 0x000fe200078e00ff */
[----:B------:R-:W-:Y:S01]  /*0f10*/  SEL R7, RZ, 0x90, !P0 ;  /* 0x00000090ff077807 */ /* 0x000fe20004000000 */
[----:B------:R-:W1:Y:S01]  /*0f20*/  S2UR UR10, SR_CTAID.Y ;  /* 0x00000000000a79c3 */ /* 0x000e620000002600 */
[--C-:B------:R-:W-:Y:S01]  /*0f30*/  SHF.R.U32.HI R167, RZ, 0x5, R0.reuse ;  /* 0x00000005ffa77819 */ /* 0x100fe20000011600 */
[----:B------:R-:W-:Y:S01]  /*0f40*/  IMAD R5, R5, UR5, RZ ;  /* 0x0000000505057c24 */ /* 0x000fe2000f8e02ff */
[----:B------:R-:W-:Y:S01]  /*0f50*/  LEA.HI R4, R4, R3, RZ, 0x1e ;  /* 0x0000000304047211 */ /* 0x000fe200078ff0ff */
[----:B------:R-:W-:Y:S01]  /*0f60*/  ULDC.64 UR8, c[0x0][0x218] ;  /* 0x0000860000087ab9 */ /* 0x000fe20000000a00 */
[----:B------:R-:W-:Y:S01]  /*0f70*/  LOP3.LUT R2, R7, R2, RZ, 0x3c, !PT ;  /* 0x0000000207027212 */ /* 0x000fe200078e3cff */
[----:B------:R-:W-:Y:S01]  /*0f80*/  USHF.R.U32.HI UR36, URZ, 0x4, UR4 ;  /* 0x000000043f247899 */ /* 0x000fe20008011604 */
[----:B------:R-:W-:Y:S01]  /*0f90*/  SHF.R.U32.HI R3, RZ, 0x7, R0 ;  /* 0x00000007ff037819 */ /* 0x000fe20000011600 */
[----:B------:R-:W2:Y:S01]  /*0fa0*/  LDC.64 R96, c[0x0][0x260] ;  /* 0x00009800ff607b82 */ /* 0x000ea20000000a00 */
[----:B------:R-:W-:Y:S01]  /*0fb0*/  R2UR UR12, R167 ;  /* 0x00000000a70c72ca */ /* 0x000fe200000e0000 */
[----:B------:R-:W-:Y:S01]  /*0fc0*/  IMAD.IADD R126, R17, 0x1, R4 ;  /* 0x00000001117e7824 */ /* 0x000fe200078e0204 */
[----:B------:R-:W-:Y:S01]  /*0fd0*/  LOP3.LUT R125, R2, 0x1000, R125, 0xf8, !PT ;  /* 0x00001000027d7812 */ /* 0x000fe200078ef87d */
[----:B------:R-:W-:Y:S01]  /*0fe0*/  USGXT.U32 UR36, UR36, 0xe ;  /* 0x0000000e2424789a */ /* 0x000fe20008000000 */
[----:B------:R-:W-:Y:S01]  /*0ff0*/  SGXT.U32 R2, R3, 0x1 ;  /* 0x000000010302781a */ /* 0x000fe20000000000 */
[----:B------:R-:W-:Y:S01]  /*1000*/  IMAD.MOV.U32 R134, RZ, RZ, -0x800000 ;  /* 0xff800000ff867424 */ /* 0x000fe200078e00ff */
[----:B------:R-:W-:Y:S01]  /*1010*/  LOP3.LUT R6, R0, 0x1f, RZ, 0xc0, !PT ;  /* 0x0000001f00067812 */ /* 0x000fe200078ec0ff */
[----:B------:R-:W3:Y:S01]  /*1020*/  LDC R25, c[0x0][0x268] ;  /* 0x00009a00ff197b82 */ /* 0x000ee20000000800 */
[----:B------:R-:W-:Y:S01]  /*1030*/  IMAD.MOV.U32 R133, RZ, RZ, RZ ;  /* 0x000000ffff857224 */ /* 0x000fe200078e00ff */
[----:B------:R-:W-:Y:S01]  /*1040*/  CS2R R28, SRZ ;  /* 0x00000000001c7805 */ /* 0x000fe2000001ff00 */
[----:B0-----:R-:W-:Y:S01]  /*1050*/  IMAD R4, R2, R95, RZ ;  /* 0x0000005f02047224 */ /* 0x001fe200078e02ff */
[----:B------:R-:W-:Y:S01]  /*1060*/  CS2R R30, SRZ ;  /* 0x00000000001e7805 */ /* 0x000fe2000001ff00 */
[----:B------:R-:W-:Y:S01]  /*1070*/  IMAD.MOV.U32 R127, RZ, RZ, RZ ;  /* 0x000000ffff7f7224 */ /* 0x000fe200078e00ff */
[----:B------:R-:W-:-:S02]  /*1080*/  UIADD3 UR5, UR12, 0x18, URZ ;  /* 0x000000180c057890 */ /* 0x000fc4000fffe03f */
[----:B------:R-:W-:Y:S01]  /*1090*/  IMAD.U32 R3, RZ, RZ, UR12 ;  /* 0x0000000cff037e24 */ /* 0x000fe2000f8e00ff */
[----:B------:R-:W-:Y:S01]  /*10a0*/  CS2R R32, SRZ ;  /* 0x0000000000207805 */ /* 0x000fe2000001ff00 */
[----:B-1----:R-:W-:Y:S01]  /*10b0*/  IMAD R94, R94, UR10, RZ ;  /* 0x0000000a5e5e7c24 */ /* 0x002fe2000f8e02ff */
[----:B------:R-:W-:Y:S01]  /*10c0*/  CS2R R34, SRZ ;  /* 0x0000000000227805 */ /* 0x000fe2000001ff00 */
[C---:B------:R-:W-:Y:S01]  /*10d0*/  IMAD.SHL.U32 R3, R5.reuse, 0x2, RZ ;  /* 0x0000000205037824 */ /* 0x040fe200078e00ff */
[----:B------:R-:W-:Y:S01]  /*10e0*/  CS2R R36, SRZ ;  /* 0x0000000000247805 */ /* 0x000fe2000001ff00 */
[----:B------:R-:W-:Y:S01]  /*10f0*/  IMAD.SHL.U32 R2, R94, 0x2, RZ ;  /* 0x000000025e027824 */ /* 0x000fe200078e00ff */
[----:B------:R-:W-:Y:S01]  /*1100*/  CS2R R38, SRZ ;  /* 0x0000000000267805 */ /* 0x000fe2000001ff00 */
[----:B------:R-:W-:Y:S01]  /*1110*/  IMAD.HI R5, R5, 0x2, RZ ;  /* 0x0000000205057827 */ /* 0x000fe200078e02ff */
[----:B------:R-:W-:Y:S02]  /*1120*/  CS2R R40, SRZ ;  /* 0x0000000000287805 */ /* 0x000fe4000001ff00 */
[----:B------:R-:W-:-:S02]  /*1130*/  CS2R R42, SRZ ;  /* 0x00000000002a7805 */ /* 0x000fc4000001ff00 */
[----:B------:R-:W-:Y:S01]  /*1140*/  IADD3 R83, P0, P1, R3, UR8, R2 ;  /* 0x0000000803537c10 */ /* 0x000fe2000f91e002 */
[----:B--2---:R-:W-:Y:S01]  /*1150*/  IMAD R7, R6, R97, RZ ;  /* 0x0000006106077224 */ /* 0x004fe200078e02ff */
[----:B------:R-:W-:Y:S01]  /*1160*/  UIADD3 UR8, UR12, 0x38, URZ ;  /* 0x000000380c087890 */ /* 0x000fe2000fffe03f */
[C---:B------:R-:W-:Y:S01]  /*1170*/  IMAD R6, R95.reuse, 0x2, R4 ;  /* 0x000000025f067824 */ /* 0x040fe200078e0204 */
[-C--:B------:R-:W-:Y:S01]  /*1180*/  LEA R98, P2, R4, R83.reuse, 0x1 ;  /* 0x0000005304627211 */ /* 0x080fe200078408ff */
[----:B------:R-:W-:Y:S01]  /*1190*/  IMAD R96, R96, UR10, RZ ;  /* 0x0000000a60607c24 */ /* 0x000fe2000f8e02ff */
[----:B------:R-:W-:Y:S01]  /*11a0*/  ULDC.64 UR10, c[0x0][0x220] ;  /* 0x00008800000a7ab9 */ /* 0x000fe20000000a00 */
[----:B------:R-:W-:Y:S01]  /*11b0*/  IMAD R8, R95, 0x2, R6 ;  /* 0x000000025f087824 */ /* 0x000fe200078e0206 */
[----:B------:R-:W-:Y:S01]  /*11c0*/  LEA R100, P3, R6, R83, 0x1 ;  /* 0x0000005306647211 */ /* 0x000fe200078608ff */
[----:B------:R-:W-:Y:S01]  /*11d0*/  IMAD.HI R94, R94, 0x2, RZ ;  /* 0x000000025e5e7827 */ /* 0x000fe200078e02ff */
[----:B------:R-:W-:-:S02]  /*11e0*/  CS2R R44, SRZ ;  /* 0x00000000002c7805 */ /* 0x000fc4000001ff00 */
[----:B------:R-:W-:Y:S02]  /*11f0*/  CS2R R46, SRZ ;  /* 0x00000000002e7805 */ /* 0x000fe4000001ff00 */
[----:B------:R-:W-:Y:S01]  /*1200*/  LEA R102, P4, R8, R83, 0x1 ;  /* 0x0000005308667211 */ /* 0x000fe200078808ff */
[----:B------:R-:W-:Y:S01]  /*1210*/  IMAD.SHL.U32 R2, R96, 0x2, RZ ;  /* 0x0000000260027824 */ /* 0x000fe200078e00ff */
[----:B------:R-:W-:Y:S01]  /*1220*/  IADD3.X R9, R5, UR9, R94, P0, P1 ;  /* 0x0000000905097c10 */ /* 0x000fe200087e245e */
[----:B------:R-:W-:Y:S01]  /*1230*/  IMAD R10, R95, 0x2, R8 ;  /* 0x000000025f0a7824 */ /* 0x000fe200078e0208 */
[----:B------:R-:W-:Y:S01]  /*1240*/  UIADD3 UR9, UR12, 0x58, URZ ;  /* 0x000000580c097890 */ /* 0x000fe2000fffe03f */
[----:B------:R-:W-:Y:S01]  /*1250*/  IMAD.SHL.U32 R3, R7, 0x2, RZ ;  /* 0x0000000207037824 */ /* 0x000fe200078e00ff */
[-C--:B------:R-:W-:Y:S01]  /*1260*/  LEA.HI.X.SX32 R99, R4, R9.reuse, 0x1, P2 ;  /* 0x0000000904637211 */ /* 0x080fe200010f0eff */
[----:B------:R-:W-:Y:S01]  /*1270*/  IMAD R12, R95, 0x2, R10 ;  /* 0x000000025f0c7824 */ /* 0x000fe200078e020a */
[----:B------:R-:W-:Y:S01]  /*1280*/  LEA.HI.X.SX32 R101, R6, R9, 0x1, P3 ;  /* 0x0000000906657211 */ /* 0x000fe200018f0eff */
[----:B------:R-:W-:Y:S01]  /*1290*/  IMAD.HI R96, R96, 0x2, RZ ;  /* 0x0000000260607827 */ /* 0x000fe200078e02ff */
[----:B------:R-:W-:Y:S01]  /*12a0*/  IADD3 R26, P0, P1, R3, UR10, R2 ;  /* 0x0000000a031a7c10 */ /* 0x000fe2000f91e002 */
[----:B------:R-:W-:Y:S01]  /*12b0*/  UIADD3 UR10, UR12, 0x78, URZ ;  /* 0x000000780c0a7890 */ /* 0x000fe2000fffe03f */
[----:B------:R-:W-:Y:S01]  /*12c0*/  SHF.R.U32.HI R2, RZ, 0x5, R0 ;  /* 0x00000005ff027819 */ /* 0x000fe20000011600 */
[----:B------:R-:W-:Y:S01]  /*12d0*/  IMAD R14, R95, 0x2, R12 ;  /* 0x000000025f0e7824 */ /* 0x000fe200078e020c */
[----:B------:R-:W-:Y:S01]  /*12e0*/  LEA R106, P3, R12, R83, 0x1 ;  /* 0x000000530c6a7211 */ /* 0x000fe200078608ff */
[----:B------:R-:W-:Y:S01]  /*12f0*/  IMAD.HI R7, R7, 0x2, RZ ;  /* 0x0000000207077827 */ /* 0x000fe200078e02ff */
[----:B------:R-:W-:Y:S01]  /*1300*/  SGXT.U32 R2, R2, 0x3 ;  /* 0x000000030202781a */ /* 0x000fe20000000000 */
[----:B------:R-:W-:Y:S01]  /*1310*/  UIADD3 UR12, UR4, 0x4000, URZ ;  /* 0x00004000040c7890 */ /* 0x000fe2000fffe03f */
[----:B------:R-:W-:Y:S01]  /*1320*/  LEA.HI.X.SX32 R103, R8, R9, 0x1, P4 ;  /* 0x0000000908677211 */ /* 0x000fe200020f0eff */
[C---:B------:R-:W-:Y:S01]  /*1330*/  IMAD R16, R95.reuse, 0x2, R14 ;  /* 0x000000025f107824 */ /* 0x040fe200078e020e */
[----:B------:R-:W-:Y:S01]  /*1340*/  LEA R104, P2, R10, R83, 0x1 ;  /* 0x000000530a687211 */ /* 0x000fe200078408ff */
[----:B---3--:R-:W-:Y:S01]  /*1350*/  IMAD R5, R2, R25, RZ ;  /* 0x0000001902057224 */ /* 0x008fe200078e02ff */
[-C--:B------:R-:W-:Y:S01]  /*1360*/  LEA.HI.X.SX32 R107, R12, R9.reuse, 0x1, P3 ;  /* 0x000000090c6b7211 */ /* 0x080fe200018f0eff */
[----:B------:R-:W-:Y:S01]  /*1370*/  IMAD R2, R95, 0x2, R16 ;  /* 0x000000025f027824 */ /* 0x000fe200078e0210 */
[----:B------:R-:W-:Y:S01]  /*1380*/  LEA.HI.X.SX32 R105, R10, R9, 0x1, P2 ;  /* 0x000000090a697211 */ /* 0x000fe200010f0eff */
[----:B------:R-:W-:Y:S01]  /*1390*/  IMAD R11, R25, UR10, RZ ;  /* 0x0000000a190b7c24 */ /* 0x000fe2000f8e02ff */
[-C--:B------:R-:W-:Y:S01]  /*13a0*/  LEA R108, P4, R14, R83.reuse, 0x1 ;  /* 0x000000530e6c7211 */ /* 0x080fe200078808ff */
[C---:B------:R-:W-:Y:S01]  /*13b0*/  IMAD R18, R95.reuse, 0x2, R2 ;  /* 0x000000025f127824 */ /* 0x040fe200078e0202 */
[----:B------:R-:W-:Y:S01]  /*13c0*/  LEA R112, P3, R2, R83, 0x1 ;  /* 0x0000005302707211 */ /* 0x000fe200078608ff */
[----:B------:R-:W-:Y:S01]  /*13d0*/  UIADD3 UR10, UP0, UR36, 0x80, URZ ;  /* 0x00000080240a7890 */ /* 0x000fe2000ff1e03f */
[-C--:B------:R-:W-:Y:S01]  /*13e0*/  LEA.HI.X.SX32 R109, R14, R9.reuse, 0x1, P4 ;  /* 0x000000090e6d7211 */ /* 0x080fe200020f0eff */
[C---:B------:R-:W-:Y:S01]  /*13f0*/  IMAD R4, R95.reuse, 0x2, R18 ;  /* 0x000000025f047824 */ /* 0x040fe200078e0212 */
[----:B------:R-:W-:Y:S01]  /*1400*/  LEA.HI.X.SX32 R113, R2, R9, 0x1, P3 ;  /* 0x0000000902717211 */ /* 0x000fe200018f0eff */
[----:B------:R-:W-:Y:S01]  /*1410*/  IMAD.MOV.U32 R94, RZ, RZ, 0x3f800000 ;  /* 0x3f800000ff5e7424 */ /* 0x000fe200078e00ff */
[-C--:B------:R-:W-:Y:S01]  /*1420*/  LEA R110, P2, R16, R83.reuse, 0x1 ;  /* 0x00000053106e7211 */ /* 0x080fe200078408ff */
[C---:B------:R-:W-:Y:S01]  /*1430*/  IMAD R6, R95.reuse, 0x2, R4 ;  /* 0x000000025f067824 */ /* 0x040fe200078e0204 */
[----:B------:R-:W-:Y:S01]  /*1440*/  LEA R114, P4, R18, R83, 0x1 ;  /* 0x0000005312727211 */ /* 0x000fe200078808ff */
[----:B------:R-:W-:Y:S01]  /*1450*/  IMAD.MOV.U32 R132, RZ, RZ, -0x800000 ;  /* 0xff800000ff847424 */ /* 0x000fe200078e00ff */
[----:B------:R-:W-:Y:S01]  /*1460*/  LEA.HI.X.SX32 R111, R16, R9, 0x1, P2 ;  /* 0x00000009106f7211 */ /* 0x000fe200010f0eff */
[----:B------:R-:W-:Y:S01]  /*1470*/  IMAD R8, R95, 0x2, R6 ;  /* 0x000000025f087824 */ /* 0x000fe200078e0206 */
[----:B------:R-:W-:-:S02]  /*1480*/  LEA R92, P3, R6, R83, 0x1 ;  /* 0x00000053065c7211 */ /* 0x000fc400078608ff */
[----:B------:R-:W-:Y:S02]  /*1490*/  CS2R R48, SRZ ;  /* 0x0000000000307805 */ /* 0x000fe4000001ff00 */
[-C--:B------:R-:W-:Y:S01]  /*14a0*/  LEA.HI.X.SX32 R115, R18, R9.reuse, 0x1, P4 ;  /* 0x0000000912737211 */ /* 0x080fe200020f0eff */
[C---:B------:R-:W-:Y:S01]  /*14b0*/  IMAD R10, R95.reuse, 0x2, R8 ;  /* 0x000000025f0a7824 */ /* 0x040fe200078e0208 */
[----:B------:R-:W-:Y:S02]  /*14c0*/  LEA.HI.X.SX32 R93, R6, R9, 0x1, P3 ;  /* 0x00000009065d7211 */ /* 0x000fe400018f0eff */
[----:B------:R-:W-:Y:S02]  /*14d0*/  CS2R R54, SRZ ;  /* 0x0000000000367805 */ /* 0x000fe4000001ff00 */
[-C--:B------:R-:W-:Y:S01]  /*14e0*/  LEA R116, P2, R4, R83.reuse, 0x1 ;  /* 0x0000005304747211 */ /* 0x080fe200078408ff */
[C---:B------:R-:W-:Y:S01]  /*14f0*/  IMAD R2, R95.reuse, 0x2, R10 ;  /* 0x000000025f027824 */ /* 0x040fe200078e020a */
[----:B------:R-:W-:Y:S01]  /*1500*/  LEA R90, P4, R8, R83, 0x1 ;  /* 0x00000053085a7211 */ /* 0x000fe200078808ff */
[----:B------:R-:W-:Y:S01]  /*1510*/  VIADD R131, R126, 0x8 ;  /* 0x000000087e837836 */ /* 0x000fe20000000000 */
[----:B------:R-:W-:Y:S01]  /*1520*/  LEA.HI.X.SX32 R117, R4, R9, 0x1, P2 ;  /* 0x0000000904757211 */ /* 0x000fe200010f0eff */
[----:B------:R-:W-:Y:S01]  /*1530*/  IMAD R12, R95, 0x2, R2 ;  /* 0x000000025f0c7824 */ /* 0x000fe200078e0202 */
[----:B------:R-:W-:Y:S01]  /*1540*/  LEA R86, P3, R2, R83, 0x1 ;  /* 0x0000005302567211 */ /* 0x000fe200078608ff */
[----:B------:R-:W-:Y:S01]  /*1550*/  IMAD R4, R25, UR5, RZ ;  /* 0x0000000519047c24 */ /* 0x000fe2000f8e02ff */
[-C--:B------:R-:W-:Y:S01]  /*1560*/  LEA.HI.X.SX32 R91, R8, R9.reuse, 0x1, P4 ;  /* 0x00000009085b7211 */ /* 0x080fe200020f0eff */
[----:B------:R-:W-:Y:S01]  /*1570*/  IMAD R3, R95, 0x2, R12 ;  /* 0x000000025f037824 */ /* 0x000fe200078e020c */
[----:B------:R-:W-:Y:S01]  /*1580*/  LEA.HI.X.SX32 R87, R2, R9, 0x1, P3 ;  /* 0x0000000902577211 */ /* 0x000fe200018f0eff */
[----:B------:R-:W-:Y:S01]  /*1590*/  IMAD R2, R25, 0x8, R5 ;  /* 0x0000000819027824 */ /* 0x000fe200078e0205 */
[-C--:B------:R-:W-:Y:S01]  /*15a0*/  LEA R88, P2, R10, R83.reuse, 0x1 ;  /* 0x000000530a587211 */ /* 0x080fe200078408ff */
[----:B------:R-:W-:Y:S01]  /*15b0*/  UMOV UR5, URZ ;  /* 0x0000003f00057c82 */ /* 0x000fe20008000000 */
[CC--:B------:R-:W-:Y:S01]  /*15c0*/  LEA R82, P5, R3.reuse, R83.reuse, 0x1 ;  /* 0x0000005303527211 */ /* 0x0c0fe200078a08ff */
[----:B------:R-:W-:Y:S01]  /*15d0*/  UMOV UR60, URZ ;  /* 0x0000003f003c7c82 */ /* 0x000fe20008000000 */
[----:B------:R-:W-:Y:S01]  /*15e0*/  LEA R84, P4, R12, R83, 0x1 ;  /* 0x000000530c547211 */ /* 0x000fe200078808ff */
[----:B------:R-:W-:Y:S01]  /*15f0*/  ULDC UR61, c[0x0][0x238] ;  /* 0x00008e00003d7ab9 */ /* 0x000fe20000000800 */
[-C--:B------:R-:W-:Y:S01]  /*1600*/  LEA.HI.X.SX32 R83, R3, R9.reuse, 0x1, P5 ;  /* 0x0000000903537211 */ /* 0x080fe200028f0eff */
[----:B------:R-:W-:Y:S01]  /*1610*/  IMAD R3, R25, 0x8, R2 ;  /* 0x0000000819037824 */ /* 0x000fe200078e0202 */
[----:B------:R-:W-:Y:S01]  /*1620*/  IADD3.X R96, R7, UR11, R96, P0, P1 ;  /* 0x0000000b07607c10 */ /* 0x000fe200087e2460 */
[----:B------:R-:W-:Y:S01]  /*1630*/  UMOV UR37, 0x40000040 ;  /* 0x4000004000257882 */ /* 0x000fe20000000000 */
[-C--:B------:R-:W-:Y:S01]  /*1640*/  LEA R78, P1, R2, R26.reuse, 0x1 ;  /* 0x0000001a024e7211 */ /* 0x080fe200078208ff */
[C---:B------:R-:W-:Y:S01]  /*1650*/  IMAD R6, R25.reuse, 0x10, R3 ;  /* 0x0000001019067824 */ /* 0x040fe200078e0203 */
[-C--:B------:R-:W-:Y:S01]  /*1660*/  LEA.HI.X.SX32 R89, R10, R9.reuse, 0x1, P2 ;  /* 0x000000090a597211 */ /* 0x080fe200010f0eff */
[C---:B------:R-:W-:Y:S01]  /*1670*/  IMAD R10, R25.reuse, UR9, RZ ;  /* 0x00000009190a7c24 */ /* 0x040fe2000f8e02ff */
[----:B------:R-:W-:Y:S01]  /*1680*/  LEA R76, P2, R4, R26, 0x1 ;  /* 0x0000001a044c7211 */ /* 0x000fe200078408ff */
[----:B------:R-:W-:Y:S01]  /*1690*/  IMAD R7, R25, 0x8, R6 ;  /* 0x0000000819077824 */ /* 0x000fe200078e0206 */
[----:B------:R-:W-:Y:S01]  /*16a0*/  LEA.HI.X.SX32 R79, R2, R96, 0x1, P1 ;  /* 0x00000060024f7211 */ /* 0x000fe200008f0eff */
[----:B------:R-:W-:Y:S01]  /*16b0*/  USHF.R.U32.HI UR9, URZ, 0x4, UR12 ;  /* 0x000000043f097899 */ /* 0x000fe2000801160c */
[----:B------:R-:W-:Y:S01]  /*16c0*/  LEA R80, P0, R5, R26, 0x1 ;  /* 0x0000001a05507211 */ /* 0x000fe200078008ff */
[----:B------:R-:W-:Y:S01]  /*16d0*/  IMAD R8, R25, 0x8, R7 ;  /* 0x0000000819087824 */ /* 0x000fe200078e0207 */
[-C--:B------:R-:W-:Y:S01]  /*16e0*/  LEA.HI.X.SX32 R77, R4, R96.reuse, 0x1, P2 ;  /* 0x00000060044d7211 */ /* 0x080fe200010f0eff */
[----:B------:R-:W-:Y:S01]  /*16f0*/  USGXT.U32 UR11, UR9, 0xe ;  /* 0x0000000e090b789a */ /* 0x000fe20008000000 */
[----:B------:R-:W-:Y:S01]  /*1700*/  LEA.HI.X.SX32 R81, R5, R96, 0x1, P0 ;  /* 0x0000006005517211 */ /* 0x000fe200000f0eff */
[----:B------:R-:W-:Y:S01]  /*1710*/  IMAD R2, R25, 0x10, R8 ;  /* 0x0000001019027824 */ /* 0x000fe200078e0208 */
[----:B------:R-:W-:Y:S01]  /*1720*/  UIADD3.X UR9, UR5, 0x40000040, URZ, UP0, !UPT ;  /* 0x4000004005097890 */ /* 0x000fe200087fe43f */
[----:B------:R-:W-:Y:S01]  /*1730*/  LEA R20, P0, R3, R26, 0x1 ;  /* 0x0000001a03147211 */ /* 0x000fe200078008ff */
[----:B------:R-:W-:Y:S01]  /*1740*/  UIADD3 UR5, UP0, UR11, 0x2, URZ ;  /* 0x000000020b057890 */ /* 0x000fe2000ff1e03f */
[C---:B------:R-:W-:Y:S01]  /*1750*/  IMAD R4, R25.reuse, 0x8, R2 ;  /* 0x0000000819047824 */ /* 0x040fe200078e0202 */
[----:B------:R-:W-:Y:S01]  /*1760*/  LEA.HI.X.SX32 R85, R12, R9, 0x1, P4 ;  /* 0x000000090c557211 */ /* 0x000fe200020f0eff */
[C---:B------:R-:W-:Y:S01]  /*1770*/  IMAD R9, R25.reuse, UR8, RZ ;  /* 0x0000000819097c24 */ /* 0x040fe2000f8e02ff */
[----:B------:R-:W-:Y:S01]  /*1780*/  UMOV UR8, URZ ;  /* 0x0000003f00087c82 */ /* 0x000fe20008000000 */
[----:B------:R-:W-:Y:S01]  /*1790*/  IMAD R5, R25, 0x8, R4 ;  /* 0x0000000819057824 */ /* 0x000fe200078e0204 */
[----:B------:R-:W-:Y:S01]  /*17a0*/  LEA.HI.X.SX32 R21, R3, R96, 0x1, P0 ;  /* 0x0000006003157211 */ /* 0x000fe200000f0eff */
[----:B------:R-:W-:Y:S01]  /*17b0*/  IMAD.U32 R168, RZ, RZ, UR11 ;  /* 0x0000000bffa87e24 */ /* 0x000fe2000f8e00ff */
[----:B------:R-:W-:Y:S01]  /*17c0*/  UIADD3.X UR11, UR8, 0x40000040, URZ, UP0, !UPT ;  /* 0x40000040080b7890 */ /* 0x000fe200087fe43f */
[----:B------:R-:W-:Y:S01]  /*17d0*/  IMAD R3, R25, 0x10, R5 ;  /* 0x0000001019037824 */ /* 0x000fe200078e0205 */
[-C--:B------:R-:W-:Y:S01]  /*17e0*/  LEA R72, P4, R10, R26.reuse, 0x1 ;  /* 0x0000001a0a487211 */ /* 0x080fe200078808ff */
[----:B------:R-:W-:Y:S01]  /*17f0*/  UMOV UR8, UR10 ;  /* 0x0000000a00087c82 */ /* 0x000fe20008000000 */
[-C--:B------:R-:W-:Y:S01]  /*1800*/  LEA R18, P1, R6, R26.reuse, 0x1 ;  /* 0x0000001a06127211 */ /* 0x080fe200078208ff */
[----:B------:R-:W-:Y:S01]  /*1810*/  UMOV UR10, UR5 ;  /* 0x00000005000a7c82 */ /* 0x000fe20008000000 */
[-C--:B------:R-:W-:Y:S01]  /*1820*/  LEA R16, P2, R7, R26.reuse, 0x1 ;  /* 0x0000001a07107211 */ /* 0x080fe200078408ff */
[----:B------:R-:W-:Y:S01]  /*1830*/  IMAD R24, R25, 0x8, R3 ;  /* 0x0000000819187824 */ /* 0x000fe200078e0203 */
[----:B------:R-:W-:Y:S01]  /*1840*/  UIADD3.64 UR38, UR10, 0x7e, URZ ;  /* 0x0000007e0a267897 */ /* 0x000fe2000fffe03f */
[----:B------:R-:W-:Y:S01]  /*1850*/  LEA R22, P5, R11, R26, 0x1 ;  /* 0x0000001a0b167211 */ /* 0x000fe200078a08ff */
[----:B------:R-:W-:Y:S01]  /*1860*/  UIADD3.64 UR40, UR10, 0x80, URZ ;  /* 0x000000800a287897 */ /* 0x000fe2000fffe03f */
[-C--:B------:R-:W-:Y:S01]  /*1870*/  LEA.HI.X.SX32 R73, R10, R96.reuse, 0x1, P4 ;  /* 0x000000600a497211 */ /* 0x080fe200020f0eff */
[----:B------:R-:W-:Y:S01]  /*1880*/  IMAD R25, R25, 0x8, R24 ;  /* 0x0000000819197824 */ /* 0x000fe200078e0218 */
[-C--:B------:R-:W-:Y:S01]  /*1890*/  LEA.HI.X.SX32 R19, R6, R96.reuse, 0x1, P1 ;  /* 0x0000006006137211 */ /* 0x080fe200008f0eff */
[----:B------:R-:W-:Y:S01]  /*18a0*/  IMAD.U32 R50, RZ, RZ, UR38 ;  /* 0x00000026ff327e24 */ /* 0x000fe2000f8e00ff */
[----:B------:R-:W-:Y:S01]  /*18b0*/  LEA.HI.X.SX32 R17, R7, R96, 0x1, P2 ;  /* 0x0000006007117211 */ /* 0x000fe200010f0eff */
[----:B------:R-:W-:Y:S01]  /*18c0*/  IMAD.U32 R51, RZ, RZ, UR39 ;  /* 0x00000027ff337e24 */ /* 0x000fe2000f8e00ff */
[-C--:B------:R-:W-:Y:S01]  /*18d0*/  LEA R14, P0, R8, R26.reuse, 0x1 ;  /* 0x0000001a080e7211 */ /* 0x080fe200078008ff */
[----:B------:R-:W-:Y:S01]  /*18e0*/  UIADD3.64 UR38, UR10, 0x82, URZ ;  /* 0x000000820a267897 */ /* 0x000fe2000fffe03f */
[-C--:B------:R-:W-:Y:S01]  /*18f0*/  LEA R12, P1, R2, R26.reuse, 0x1 ;  /* 0x0000001a020c7211 */ /* 0x080fe200078208ff */
[----:B------:R-:W-:Y:S01]  /*1900*/  IMAD.U32 R50, RZ, RZ, UR40 ;  /* 0x00000028ff327e24 */ /* 0x000fe2000f8e00ff */
[-C--:B------:R-:W-:Y:S01]  /*1910*/  LEA R10, P2, R4, R26.reuse, 0x1 ;  /* 0x0000001a040a7211 */ /* 0x080fe200078408ff */
[----:B------:R-:W-:Y:S01]  /*1920*/  IMAD.U32 R51, RZ, RZ, UR41 ;  /* 0x00000029ff337e24 */ /* 0x000fe2000f8e00ff */
[----:B------:R-:W-:Y:S01]  /*1930*/  LEA R74, P3, R9, R26, 0x1 ;  /* 0x0000001a094a7211 */ /* 0x000fe200078608ff */
[----:B------:R-:W-:Y:S01]  /*1940*/  IMAD.U32 R52, RZ, RZ, UR38 ;  /* 0x00000026ff347e24 */ /* 0x000fe2000f8e00ff */
[-C--:B------:R-:W-:Y:S01]  /*1950*/  LEA.HI.X.SX32 R23, R11, R96.reuse, 0x1, P5 ;  /* 0x000000600b177211 */ /* 0x080fe200028f0eff */
[----:B------:R-:W-:Y:S01]  /*1960*/  IMAD.U32 R53, RZ, RZ, UR39 ;  /* 0x00000027ff357e24 */ /* 0x000fe2000f8e00ff */
[----:B------:R-:W-:-:S02]  /*1970*/  LEA.HI.X.SX32 R15, R8, R96, 0x1, P0 ;  /* 0x00000060080f7211 */ /* 0x000fc400000f0eff */
[----:B------:R-:W-:Y:S02]  /*1980*/  CS2R R50, SRZ ;  /* 0x0000000000327805 */ /* 0x000fe4000001ff00 */
[-C--:B------:R-:W-:Y:S02]  /*1990*/  LEA.HI.X.SX32 R13, R2, R96.reuse, 0x1, P1 ;  /* 0x00000060020d7211 */ /* 0x080fe400008f0eff */
[----:B------:R-:W-:Y:S02]  /*19a0*/  CS2R R52, SRZ ;  /* 0x0000000000347805 */ /* 0x000fe4000001ff00 */
[----:B------:R-:W-:Y:S01]  /*19b0*/  LEA.HI.X.SX32 R11, R4, R96, 0x1, P2 ;  /* 0x00000060040b7211 */ /* 0x000fe200010f0eff */
[----:B------:R-:W-:Y:S01]  /*19c0*/  UIADD3.64 UR16, UR8, 0x100, URZ ;  /* 0x0000010008107897 */ /* 0x000fe2000fffe03f */
[----:B------:R-:W-:Y:S01]  /*19d0*/  LEA R8, P0, R5, R26, 0x1 ;  /* 0x0000001a05087211 */ /* 0x000fe200078008ff */
[----:B------:R-:W-:Y:S01]  /*19e0*/  UIADD3.64 UR20, UR8, 0x180, URZ ;  /* 0x0000018008147897 */ /* 0x000fe2000fffe03f */
[----:B------:R-:W-:Y:S01]  /*19f0*/  LEA.HI.X.SX32 R75, R9, R96, 0x1, P3 ;  /* 0x00000060094b7211 */ /* 0x000fe200018f0eff */
[----:B------:R-:W-:Y:S01]  /*1a00*/  UIADD3.64 UR24, UR8, 0x200, URZ ;  /* 0x0000020008187897 */ /* 0x000fe2000fffe03f */
[-C--:B------:R-:W-:Y:S01]  /*1a10*/  LEA R6, P1, R3, R26.reuse, 0x1 ;  /* 0x0000001a03067211 */ /* 0x080fe200078208ff */
[----:B------:R-:W-:Y:S01]  /*1a20*/  UIADD3.64 UR28, UR8, 0x280, URZ ;  /* 0x00000280081c7897 */ /* 0x000fe2000fffe03f */
[-C--:B------:R-:W-:Y:S01]  /*1a30*/  LEA R4, P2, R24, R26.reuse, 0x1 ;  /* 0x0000001a18047211 */ /* 0x080fe200078408ff */
[----:B------:R-:W-:Y:S01]  /*1a40*/  UIADD3.64 UR32, UR8, 0x300, URZ ;  /* 0x0000030008207897 */ /* 0x000fe2000fffe03f */
[----:B------:R-:W-:-:S02]  /*1a50*/  LEA R2, P3, R25, R26, 0x1 ;  /* 0x0000001a19027211 */ /* 0x000fc400078608ff */
[----:B------:R-:W-:Y:S02]  /*1a60*/  CS2R R26, SRZ ;  /* 0x00000000001a7805 */ /* 0x000fe4000001ff00 */
[-C--:B------:R-:W-:Y:S01]  /*1a70*/  LEA.HI.X.SX32 R9, R5, R96.reuse, 0x1, P0 ;  /* 0x0000006005097211 */ /* 0x080fe200000f0eff */
[----:B------:R-:W-:Y:S01]  /*1a80*/  UIADD3.64 UR14, UR10, 0x2, URZ ;  /* 0x000000020a0e7897 */ /* 0x000fe2000fffe03f */
[-C--:B------:R-:W-:Y:S01]  /*1a90*/  LEA.HI.X.SX32 R7, R3, R96.reuse, 0x1, P1 ;  /* 0x0000006003077211 */ /* 0x080fe200008f0eff */
[----:B------:R-:W-:Y:S01]  /*1aa0*/  UIADD3.64 UR18, UR10, 0x4, URZ ;  /* 0x000000040a127897 */ /* 0x000fe2000fffe03f */
[-C--:B------:R-:W-:Y:S01]  /*1ab0*/  LEA.HI.X.SX32 R5, R24, R96.reuse, 0x1, P2 ;  /* 0x0000006018057211 */ /* 0x080fe200010f0eff */
[----:B------:R-:W-:Y:S01]  /*1ac0*/  IMAD.U32 R24, RZ, RZ, UR12 ;  /* 0x0000000cff187e24 */ /* 0x000fe2000f8e00ff */
[----:B------:R-:W-:Y:S01]  /*1ad0*/  LEA.HI.X.SX32 R3, R25, R96, 0x1, P3 ;  /* 0x0000006019037211 */ /* 0x000fe200018f0eff */
[----:B------:R-:W-:Y:S01]  /*1ae0*/  IMAD.MOV.U32 R96, RZ, RZ, 0x3f800000 ;  /* 0x3f800000ff607424 */ /* 0x000fe200078e00ff */
[----:B------:R-:W-:-:S02]  /*1af0*/  CS2R R24, SRZ ;  /* 0x0000000000187805 */ /* 0x000fc4000001ff00 */
[C---:B------:R-:W-:Y:S01]  /*1b00*/  LOP3.LUT R130, R125.reuse, 0x20, RZ, 0x3c, !PT ;  /* 0x000000207d827812 */ /* 0x040fe200078e3cff */
[----:B------:R-:W-:Y:S01]  /*1b10*/  UIADD3.64 UR12, UR8, 0x80, URZ ;  /* 0x00000080080c7897 */ /* 0x000fe2000fffe03f */
[C---:B------:R-:W-:Y:S01]  /*1b20*/  LOP3.LUT R129, R125.reuse, 0x40, RZ, 0x3c, !PT ;  /* 0x000000407d817812 */ /* 0x040fe200078e3cff */
[----:B------:R-:W-:Y:S01]  /*1b30*/  UIADD3.64 UR22, UR10, 0xfe, URZ ;  /* 0x000000fe0a167897 */ /* 0x000fe2000fffe03f */
[----:B------:R-:W-:Y:S01]  /*1b40*/  LOP3.LUT R128, R125, 0x60, RZ, 0x3c, !PT ;  /* 0x000000607d807812 */ /* 0x000fe200078e3cff */
[----:B------:R-:W-:Y:S02]  /*1b50*/  UIADD3.64 UR26, UR10, 0x100, URZ ;  /* 0x000001000a1a7897 */ /* 0x000fe4000fffe03f */
[----:B------:R-:W-:Y:S02]  /*1b60*/  UIADD3.64 UR30, UR10, 0x102, URZ ;  /* 0x000001020a1e7897 */ /* 0x000fe4000fffe03f */
[----:B------:R-:W-:Y:S02]  /*1b70*/  UIADD3.64 UR34, UR10, 0x104, URZ ;  /* 0x000001040a227897 */ /* 0x000fe4000fffe03f */
[----:B------:R-:W-:-:S02]  /*1b80*/  UIADD3.64 UR42, UR10, 0x84, URZ ;  /* 0x000000840a2a7897 */ /* 0x000fc4000fffe03f */
[----:B------:R-:W-:Y:S02]  /*1b90*/  UIADD3.64 UR46, UR10, 0x17e, URZ ;  /* 0x0000017e0a2e7897 */ /* 0x000fe4000fffe03f */
[----:B------:R-:W-:Y:S02]  /*1ba0*/  UIADD3.64 UR50, UR10, 0x180, URZ ;  /* 0x000001800a327897 */ /* 0x000fe4000fffe03f */
[----:B------:R-:W-:Y:S02]  /*1bb0*/  UIADD3.64 UR54, UR10, 0x182, URZ ;  /* 0x000001820a367897 */ /* 0x000fe4000fffe03f */
[----:B------:R-:W-:Y:S01]  /*1bc0*/  UIADD3.64 UR58, UR10, 0x184, URZ ;  /* 0x000001840a3a7897 */ /* 0x000fe2000fffe03f */
[----:B------:R-:W-:-:S11]  /*1bd0*/  UMOV UR5, URZ ;  /* 0x0000003f00057c82 */ /* 0x000fd60008000000 */
.L_x_1:
[C---:B------:R-:W-:Y:S01]  /*1be0*/  IMAD.WIDE R62, R133.reuse, 0x2, R106 ;  /* 0x00000002853e7825 */ /* 0x040fe200078e026a */
[----:B------:R-:W-:Y:S02]  /*1bf0*/  R2UR UR38, R168 ;  /* 0x00000000a82672ca */ /* 0x000fe400000e0000 */
[----:B------:R-:W-:Y:S01]  /*1c00*/  MOV R149, UR51 ;  /* 0x0000003300957c02 */ /* 0x000fe20008000f00 */
[C---:B------:R-:W-:Y:S01]  /*1c10*/  IMAD.WIDE R56, R133.reuse, 0x2, R98 ;  /* 0x0000000285387825 */ /* 0x040fe200078e0262 */
[----:B------:R0:W2:Y:S01]  /*1c20*/  LDG.E.U16 R146, desc[UR6][R62.64] ;  /* 0x000000063e927981 */ /* 0x0000a2000c1e1500 */
[----:B------:R-:W-:Y:S02]  /*1c30*/  MOV R151, UR50 ;  /* 0x0000003200977c02 */ /* 0x000fe40008000f00 */
[----:B------:R-:W-:Y:S01]  /*1c40*/  IMAD.WIDE R58, R133, 0x2, R100 ;  /* 0x00000002853a7825 */ /* 0x000fe200078e0264 */
[----:B------:R1:W3:Y:S01]  /*1c50*/  LDG.E.U16 R142, desc[UR6][R56.64] ;  /* 0x00000006388e7981 */ /* 0x0002e2000c1e1500 */
[----:B------:R-:W-:-:S02]  /*1c60*/  MOV R152, UR55 ;  /* 0x0000003700987c02 */ /* 0x000fc40008000f00 */
[C---:B------:R-:W-:Y:S01]  /*1c70*/  IMAD.WIDE R60, R133.reuse, 0x2, R102 ;  /* 0x00000002853c7825 */ /* 0x040fe200078e0266 */
[----:B------:R4:W5:Y:S01]  /*1c80*/  LDG.E.U16 R135, desc[UR6][R58.64] ;  /* 0x000000063a877981 */ /* 0x000962000c1e1500 */
[----:B------:R-:W-:Y:S02]  /*1c90*/  MOV R153, UR54 ;  /* 0x0000003600997c02 */ /* 0x000fe40008000f00 */
[C---:B------:R-:W-:Y:S01]  /*1ca0*/  IMAD.WIDE R64, R133.reuse, 0x2, R108 ;  /* 0x0000000285407825 */ /* 0x040fe200078e026c */
[----:B------:R4:W5:Y:S01]  /*1cb0*/  LDG.E.U16 R144, desc[UR6][R60.64] ;  /* 0x000000063c907981 */ /* 0x000962000c1e1500 */
[----:B------:R-:W-:Y:S02]  /*1cc0*/  MOV R154, UR59 ;  /* 0x0000003b009a7c02 */ /* 0x000fe40008000f00 */
[----:B------:R-:W-:Y:S01]  /*1cd0*/  IMAD.WIDE R68, R133, 0x2, R114 ;  /* 0x0000000285447825 */ /* 0x000fe200078e0272 */
[----:B------:R4:W5:Y:S01]  /*1ce0*/  LDG.E.U16 R145, desc[UR6][R64.64] ;  /* 0x0000000640917981 */ /* 0x000962000c1e1500 */
[----:B------:R-:W-:-:S02]  /*1cf0*/  MOV R155, UR58 ;  /* 0x0000003a009b7c02 */ /* 0x000fc40008000f00 */
[C---:B------:R-:W-:Y:S02]  /*1d00*/  IMAD.WIDE R138, R133.reuse, 0x2, R88 ;  /* 0x00000002858a7825 */ /* 0x040fe400078e0258 */
[----:B------:R-:W5:Y:S02]  /*1d10*/  LDG.E.U16 R68, desc[UR6][R68.64] ;  /* 0x0000000644447981 */ /* 0x000f64000c1e1500 */
[C---:B------:R-:W-:Y:S02]  /*1d20*/  IMAD.WIDE R70, R133.reuse, 0x2, R116 ;  /* 0x0000000285467825 */ /* 0x040fe400078e0274 */
[----:B------:R-:W5:Y:S02]  /*1d30*/  LDG.E.U16 R138, desc[UR6][R138.64] ;  /* 0x000000068a8a7981 */ /* 0x000f64000c1e1500 */
[C---:B------:R-:W-:Y:S02]  /*1d40*/  IMAD.WIDE R140, R133.reuse, 0x2, R86 ;  /* 0x00000002858c7825 */ /* 0x040fe400078e0256 */
[----:B------:R-:W5:Y:S02]  /*1d50*/  LDG.E.U16 R71, desc[UR6][R70.64] ;  /* 0x0000000646477981 */ /* 0x000f64000c1e1500 */
[----:B------:R-:W-:-:S02]  /*1d60*/  IMAD.WIDE R136, R133, 0x2, R92 ;  /* 0x0000000285887825 */ /* 0x000fc400078e025c */
[----:B------:R-:W5:Y:S02]  /*1d70*/  LDG.E.U16 R141, desc[UR6][R140.64] ;  /* 0x000000068c8d7981 */ /* 0x000f64000c1e1500 */
[C---:B------:R-:W-:Y:S02]  /*1d80*/  IMAD.WIDE R66, R133.reuse, 0x2, R110 ;  /* 0x0000000285427825 */ /* 0x040fe400078e026e */
[----:B------:R-:W5:Y:S02]  /*1d90*/  LDG.E.U16 R136, desc[UR6][R136.64] ;  /* 0x0000000688887981 */ /* 0x000f64000c1e1500 */
[C---:B0-----:R-:W-:Y:S02]  /*1da0*/  IMAD.WIDE R62, R133.reuse, 0x2, R84 ;  /* 0x00000002853e7825 */ /* 0x041fe400078e0254 */
[----:B------:R-:W5:Y:S02]  /*1db0*/  LDG.E.U16 R148, desc[UR6][R66.64] ;  /* 0x0000000642947981 */ /* 0x000f64000c1e1500 */
[----:B-1----:R-:W-:-:S02]  /*1dc0*/  IMAD.WIDE R56, R133, 0x2, R104 ;  /* 0x0000000285387825 */ /* 0x002fc400078e0268 */
[----:B------:R-:W5:Y:S02]  /*1dd0*/  LDG.E.U16 R150, desc[UR6][R62.64] ;  /* 0x000000063e967981 */ /* 0x000f64000c1e1500 */
[C---:B----4-:R-:W-:Y:S02]  /*1de0*/  IMAD.WIDE R58, R133.reuse, 0x2, R112 ;  /* 0x00000002853a7825 */ /* 0x050fe400078e0270 */
[----:B------:R-:W4:Y:S02]  /*1df0*/  LDG.E.U16 R143, desc[UR6][R56.64] ;  /* 0x00000006388f7981 */ /* 0x000f24000c1e1500 */
[C---:B------:R-:W-:Y:S02]  /*1e00*/  IMAD.WIDE R60, R133.reuse, 0x2, R90 ;  /* 0x00000002853c7825 */ /* 0x040fe400078e025a */
[----:B------:R-:W4:Y:S02]  /*1e10*/  LDG.E.U16 R147, desc[UR6][R58.64] ;  /* 0x000000063a937981 */ /* 0x000f24000c1e1500 */
[----:B------:R-:W-:-:S02]  /*1e20*/  IMAD.WIDE R64, R133, 0x2, R82 ;  /* 0x0000000285407825 */ /* 0x000fc400078e0252 */
[----:B------:R-:W4:Y:S04]  /*1e30*/  LDG.E.U16 R137, desc[UR6][R60.64] ;  /* 0x000000063c897981 */ /* 0x000f28000c1e1500 */
[----:B------:R-:W4:Y:S01]  /*1e40*/  LDG.E.U16 R139, desc[UR6][R64.64] ;  /* 0x00000006408b7981 */ /* 0x000f22000c1e1500 */
[----:B------:R-:W-:Y:S06]  /*1e50*/  BAR.SYNC.DEFER_BLOCKING 0x0 ;  /* 0x0000000000007b1d */ /* 0x000fec0000010000 */
[----:B------:R-:W-:Y:S01]  /*1e60*/  UMOV UR39, 0x40000040 ;  /* 0x4000004000277882 */ /* 0x000fe20000000000 */
[----:B--2---:R-:W-:Y:S04]  /*1e70*/  STS.U16 [R125+UR4+0x4400], R146 ;  /* 0x004400927d007988 */ /* 0x004fe80008000404 */
[----:B---3--:R-:W-:Y:S04]  /*1e80*/  STS.U16 [R125+UR4+0x4000], R142 ;  /* 0x0040008e7d007988 */ /* 0x008fe80008000404 */
[----:B-----5:R-:W-:Y:S04]  /*1e90*/  STS.U16 [R125+UR4+0x4800], R68 ;  /* 0x004800447d007988 */ /* 0x020fe80008000404 */
[----:B------:R-:W-:Y:S04]  /*1ea0*/  STS.U16 [R125+UR4+0x4c00], R138 ;  /* 0x004c008a7d007988 */ /* 0x000fe80008000404 */
[----:B------:R-:W-:Y:S04]  /*1eb0*/  STS.U16 [R130+UR4+0x4100], R135 ;  /* 0x0041008782007988 */ /* 0x000fe80008000404 */
[----:B------:R-:W-:Y:S04]  /*1ec0*/  STS.U16 [R130+UR4+0x4500], R145 ;  /* 0x0045009182007988 */ /* 0x000fe80008000404 */
[----:B------:R0:W-:Y:S04]  /*1ed0*/  STS.U16 [R130+UR4+0x4900], R71 ;  /* 0x0049004782007988 */ /* 0x0001e80008000404 */
[----:B------:R-:W-:Y:S04]  /*1ee0*/  STS.U16 [R130+UR4+0x4d00], R141 ;  /* 0x004d008d82007988 */ /* 0x000fe80008000404 */
[----:B------:R-:W-:Y:S04]  /*1ef0*/  STS.U16 [R129+UR4+0x4200], R144 ;  /* 0x0042009081007988 */ /* 0x000fe80008000404 */
[----:B------:R-:W-:Y:S04]  /*1f00*/  STS.U16 [R129+UR4+0x4600], R148 ;  /* 0x0046009481007988 */ /* 0x000fe80008000404 */
[----:B------:R-:W-:Y:S04]  /*1f10*/  STS.U16 [R129+UR4+0x4a00], R136 ;  /* 0x004a008881007988 */ /* 0x000fe80008000404 */
[----:B------:R-:W-:Y:S04]  /*1f20*/  STS.U16 [R129+UR4+0x4e00], R150 ;  /* 0x004e009681007988 */ /* 0x000fe80008000404 */
[----:B----4-:R-:W-:Y:S04]  /*1f30*/  STS.U16 [R128+UR4+0x4300], R143 ;  /* 0x0043008f80007988 */ /* 0x010fe80008000404 */
[----:B------:R1:W-:Y:S04]  /*1f40*/  STS.U16 [R128+UR4+0x4700], R147 ;  /* 0x0047009380007988 */ /* 0x0003e80008000404 */
[----:B------:R2:W-:Y:S04]  /*1f50*/  STS.U16 [R128+UR4+0x4b00], R137 ;  /* 0x004b008980007988 */ /* 0x0005e80008000404 */
[----:B------:R3:W-:Y:S01]  /*1f60*/  STS.U16 [R128+UR4+0x4f00], R139 ;  /* 0x004f008b80007988 */ /* 0x0007e20008000404 */
[----:B------:R4:W-:Y:S06]  /*1f70*/  MEMBAR.ALL.CTA ;  /* 0x0000000000007992 */ /* 0x0009ec0000008000 */
[----:B----4-:R-:W4:Y:S02]  /*1f80*/  FENCE.VIEW.ASYNC.S ;  /* 0x00000000000073c6 */ /* 0x010f240000000000 */
[----:B----4-:R-:W-:Y:S06]  /*1f90*/  BAR.SYNC.DEFER_BLOCKING 0x0 ;  /* 0x0000000000007b1d */ /* 0x010fec0000010000 */
[----:B0-----:R-:W-:-:S06]  /*1fa0*/  WARPGROUP.ARRIVE ;  /* 0x00000000000079c5 */ /* 0x001fcc0000000000 */
[----:B------:R-:W-:Y:S04]  /*1fb0*/  HGMMA.64x16x16.F32 R64, gdesc[UR36].tnspA, RZ, !UPT ;  /* 0x20200000244079f0 */ /* 0x000fe8000c7008ff */
[----:B------:R-:W-:Y:S04]  /*1fc0*/  HGMMA.64x16x16.F32 R64, gdesc[UR8].tnspA, R64 ;  /* 0x20200000084079f0 */ /* 0x000fe80008700840 */
[----:B------:R-:W-:Y:S04]  /*1fd0*/  HGMMA.64x16x16.F32 R64, gdesc[UR12].tnspA, R64 ;  /* 0x202000000c4079f0 */ /* 0x000fe80008700840 */
[----:B------:R-:W-:Y:S04]  /*1fe0*/  HGMMA.64x16x16.F32 R64, gdesc[UR16].tnspA, R64 ;  /* 0x20200000104079f0 */ /* 0x000fe80008700840 */
[----:B------:R-:W-:Y:S04]  /*1ff0*/  HGMMA.64x16x16.F32 R64, gdesc[UR20].tnspA, R64 ;  /* 0x20200000144079f0 */ /* 0x000fe80008700840 */
[----:B------:R-:W-:Y:S01]  /*2000*/  HGMMA.64x16x16.F32 R64, gdesc[UR24].tnspA, R64 ;  /* 0x20200000184079f0 */ /* 0x000fe20008700840 */
[----:B------:R-:W-:-:S03]  /*2010*/  UIADD3.64 UR50, UR10, 0x7e, URZ ;  /* 0x0000007e0a327897 */ /* 0x000fc6000fffe03f */
[----:B------:R-:W-:Y:S01]  /*2020*/  HGMMA.64x16x16.F32 R64, gdesc[UR28].tnspA, R64 ;  /* 0x202000001c4079f0 */ /* 0x000fe20008700840 */
[----:B------:R-:W-:Y:S01]  /*2030*/  UMOV UR48, UR36 ;  /* 0x0000002400307c82 */ /* 0x000fe20008000000 */
[----:B------:R-:W-:Y:S01]  /*2040*/  UMOV UR49, UR37 ;  /* 0x0000002500317c82 */ /* 0x000fe20008000000 */
[----:B------:R-:W-:Y:S01]  /*2050*/  UIADD3.64 UR54, UR10, 0x80, URZ ;  /* 0x000000800a367897 */ /* 0x000fe2000fffe03f */
[----:B------:R-:W-:Y:S04]  /*2060*/  HGMMA.64x16x16.F32 R64, gdesc[UR32].tnspA, R64 ;  /* 0x20200000204079f0 */ /* 0x000fe80008700840 */
[----:B------:R-:W-:Y:S01]  /*2070*/  HGMMA.64x16x16.F32 R56, gdesc[UR48].tnspA, RZ, !UPT ;  /* 0x20200000303879f0 */ /* 0x000fe2000c7008ff */
[----:B------:R-:W-:Y:S01]  /*2080*/  UMOV UR52, UR8 ;  /* 0x0000000800347c82 */ /* 0x000fe20008000000 */
[----:B------:R-:W-:Y:S01]  /*2090*/  UMOV UR53, UR9 ;  /* 0x0000000900357c82 */ /* 0x000fe20008000000 */
[----:B------:R-:W-:Y:S01]  /*20a0*/  UIADD3.64 UR58, UR10, 0x82, URZ ;  /* 0x000000820a3a7897 */ /* 0x000fe2000fffe03f */
[----:B------:R-:W-:Y:S01]  /*20b0*/  HGMMA.64x16x16.F32 R56, gdesc[UR52].tnspA, R56 ;  /* 0x20200000343879f0 */ /* 0x000fe20008700838 */
[----:B------:R-:W-:Y:S01]  /*20c0*/  UMOV UR56, UR12 ;  /* 0x0000000c00387c82 */ /* 0x000fe20008000000 */
[----:B------:R-:W-:-:S06]  /*20d0*/  UMOV UR57, UR13 ;  /* 0x0000000d00397c82 */ /* 0x000fcc0008000000 */
[----:B------:R-:W-:Y:S01]  /*20e0*/  HGMMA.64x16x16.F32 R56, gdesc[UR56].tnspA, R56 ;  /* 0x20200000383879f0 */ /* 0x000fe20008700838 */
[----:B------:R-:W-:Y:S01]  /*20f0*/  UMOV UR40, UR16 ;  /* 0x0000001000287c82 */ /* 0x000fe20008000000 */
[----:B------:R-:W-:Y:S02]  /*2100*/  UMOV UR41, UR17 ;  /* 0x0000001100297c82 */ /* 0x000fe40008000000 */
[----:B------:R-:W-:Y:S01]  /*2110*/  HGMMA.64x16x16.F32 R56, gdesc[UR40].tnspA, R56 ;  /* 0x20200000283879f0 */ /* 0x000fe20008700838 */
[----:B------:R-:W-:Y:S01]  /*2120*/  UMOV UR44, UR20 ;  /* 0x00000014002c7c82 */ /* 0x000fe20008000000 */
[----:B------:R-:W-:Y:S01]  /*2130*/  UMOV UR45, UR21 ;  /* 0x00000015002d7c82 */ /* 0x000fe20008000000 */
[----:B------:R-:W-:Y:S02]  /*2140*/  R2UR UR51, R149 ;  /* 0x00000000953372ca */ /* 0x000fe400000e0000 */
[----:B------:R-:W-:Y:S01]  /*2150*/  R2UR UR50, R151 ;  /* 0x00000000973272ca */ /* 0x000fe200000e0000 */
[----:B------:R-:W-:Y:S01]  /*2160*/  HGMMA.64x16x16.F32 R56, gdesc[UR44].tnspA, R56 ;  /* 0x202000002c3879f0 */ /* 0x000fe20008700838 */
[----:B------:R-:W-:Y:S01]  /*2170*/  UMOV UR48, UR24 ;  /* 0x0000001800307c82 */ /* 0x000fe20008000000 */
[----:B------:R-:W-:Y:S01]  /*2180*/  UMOV UR49, UR25 ;  /* 0x0000001900317c82 */ /* 0x000fe20008000000 */
[----:B------:R-:W-:Y:S01]  /*2190*/  R2UR UR59, R154 ;  /* 0x000000009a3b72ca */ /* 0x000fe200000e0000 */
[----:B-1----:R-:W-:Y:S01]  /*21a0*/  IMAD.WIDE R146, R127, 0x2, R80 ;  /* 0x000000027f927825 */ /* 0x002fe200078e0250 */
[----:B------:R-:W-:-:S03]  /*21b0*/  R2UR UR58, R155 ;  /* 0x000000009b3a72ca */ /* 0x000fc600000e0000 */
[C---:B------:R-:W-:Y:S01]  /*21c0*/  IMAD.WIDE R154, R127.reuse, 0x2, R14 ;  /* 0x000000027f9a7825 */ /* 0x040fe200078e020e */
[----:B------:R-:W4:Y:S03]  /*21d0*/  LDG.E.U16 R135, desc[UR6][R146.64] ;  /* 0x0000000692877981 */ /* 0x000f26000c1e1500 */
[----:B------:R-:W-:Y:S01]  /*21e0*/  IMAD.WIDE R156, R127, 0x2, R8 ;  /* 0x000000027f9c7825 */ /* 0x000fe200078e0208 */
[----:B------:R-:W-:Y:S02]  /*21f0*/  R2UR UR55, R152 ;  /* 0x00000000983772ca */ /* 0x000fe400000e0000 */
[----:B------:R-:W-:Y:S01]  /*2200*/  R2UR UR54, R153 ;  /* 0x00000000993672ca */ /* 0x000fe200000e0000 */
[C---:B--2---:R-:W-:Y:S01]  /*2210*/  IMAD.WIDE R136, R127.reuse, 0x2, R78 ;  /* 0x000000027f887825 */ /* 0x044fe200078e024e */
[----:B------:R-:W2:Y:S03]  /*2220*/  LDG.E.U16 R147, desc[UR6][R154.64] ;  /* 0x000000069a937981 */ /* 0x000ea6000c1e1500 */
[----:B---3--:R-:W-:-:S02]  /*2230*/  IMAD.WIDE R138, R127, 0x2, R20 ;  /* 0x000000027f8a7825 */ /* 0x008fc400078e0214 */
[----:B------:R-:W3:Y:S02]  /*2240*/  LDG.E.U16 R137, desc[UR6][R136.64] ;  /* 0x0000000688897981 */ /* 0x000ee4000c1e1500 */
[C---:B------:R-:W-:Y:S02]  /*2250*/  IMAD.WIDE R140, R127.reuse, 0x2, R76 ;  /* 0x000000027f8c7825 */ /* 0x040fe400078e024c */
[----:B------:R-:W5:Y:S01]  /*2260*/  LDG.E.U16 R139, desc[UR6][R138.64] ;  /* 0x000000068a8b7981 */ /* 0x000f62000c1e1500 */
[----:B------:R-:W-:Y:S03]  /*2270*/  HGMMA.64x16x16.F32 R56, gdesc[UR48].tnspA, R56 ;  /* 0x20200000303879f0 */ /* 0x000fe60008700838 */
[----:B------:R0:W2:Y:S01]  /*2280*/  LDG.E.U16 R155, desc[UR6][R156.64] ;  /* 0x000000069c9b7981 */ /* 0x0000a2000c1e1500 */
[----:B------:R-:W-:-:S03]  /*2290*/  IMAD.WIDE R142, R127, 0x2, R18 ;  /* 0x000000027f8e7825 */ /* 0x000fc600078e0212 */
[----:B------:R-:W2:Y:S01]  /*22a0*/  LDG.E.U16 R141, desc[UR6][R140.64] ;  /* 0x000000068c8d7981 */ /* 0x000ea2000c1e1500 */
[----:B------:R-:W-:-:S03]  /*22b0*/  IMAD.WIDE R144, R127, 0x2, R16 ;  /* 0x000000027f907825 */ /* 0x000fc600078e0210 */
[----:B------:R-:W2:Y:S01]  /*22c0*/  LDG.E.U16 R143, desc[UR6][R142.64] ;  /* 0x000000068e8f7981 */ /* 0x000ea2000c1e1500 */
[----:B------:R-:W-:-:S03]  /*22d0*/  IMAD.WIDE R148, R127, 0x2, R74 ;  /* 0x000000027f947825 */ /* 0x000fc600078e024a */
[----:B------:R-:W2:Y:S01]  /*22e0*/  LDG.E.U16 R145, desc[UR6][R144.64] ;  /* 0x0000000690917981 */ /* 0x000ea2000c1e1500 */
[----:B------:R-:W-:-:S03]  /*22f0*/  IMAD.WIDE R150, R127, 0x2, R12 ;  /* 0x000000027f967825 */ /* 0x000fc600078e020c */
[----:B------:R1:W2:Y:S01]  /*2300*/  LDG.E.U16 R149, desc[UR6][R148.64] ;  /* 0x0000000694957981 */ /* 0x0002a2000c1e1500 */
[----:B------:R-:W-:-:S03]  /*2310*/  IMAD.WIDE R152, R127, 0x2, R10 ;  /* 0x000000027f987825 */ /* 0x000fc600078e020a */
[----:B------:R-:W2:Y:S01]  /*2320*/  LDG.E.U16 R151, desc[UR6][R150.64] ;  /* 0x0000000696977981 */ /* 0x000ea2000c1e1500 */
[----:B------:R-:W-:-:S03]  /*2330*/  IMAD.WIDE R158, R127, 0x2, R72 ;  /* 0x000000027f9e7825 */ /* 0x000fc600078e0248 */
[----:B------:R1:W2:Y:S01]  /*2340*/  LDG.E.U16 R153, desc[UR6][R152.64] ;  /* 0x0000000698997981 */ /* 0x0002a2000c1e1500 */
[----:B------:R-:W-:-:S03]  /*2350*/  IMAD.WIDE R160, R127, 0x2, R6 ;  /* 0x000000027fa07825 */ /* 0x000fc600078e0206 */
[----:B------:R-:W2:Y:S01]  /*2360*/  LDG.E.U16 R159, desc[UR6][R158.64] ;  /* 0x000000069e9f7981 */ /* 0x000ea2000c1e1500 */
[----:B------:R-:W-:-:S03]  /*2370*/  IMAD.WIDE R162, R127, 0x2, R4 ;  /* 0x000000027fa27825 */ /* 0x000fc600078e0204 */
[----:B------:R-:W2:Y:S01]  /*2380*/  LDG.E.U16 R161, desc[UR6][R160.64] ;  /* 0x00000006a0a17981 */ /* 0x000ea2000c1e1500 */
[----:B------:R-:W-:-:S03]  /*2390*/  IMAD.WIDE R164, R127, 0x2, R2 ;  /* 0x000000027fa47825 */ /* 0x000fc600078e0202 */
[----:B------:R-:W2:Y:S01]  /*23a0*/  LDG.E.U16 R163, desc[UR6][R162.64] ;  /* 0x00000006a2a37981 */ /* 0x000ea2000c1e1500 */
[----:B0-----:R-:W-:-:S03]  /*23b0*/  IMAD.WIDE R156, R127, 0x2, R22 ;  /* 0x000000027f9c7825 */ /* 0x001fc600078e0216 */
[----:B------:R-:W2:Y:S04]  /*23c0*/  LDG.E.U16 R165, desc[UR6][R164.64] ;  /* 0x00000006a4a57981 */ /* 0x000ea8000c1e1500 */
[----:B------:R-:W2:Y:S01]  /*23d0*/  LDG.E.U16 R157, desc[UR6][R156.64] ;  /* 0x000000069c9d7981 */ /* 0x000ea2000c1e1500 */
[----:B------:R-:W-:Y:S01]  /*23e0*/  UMOV UR52, UR28 ;  /* 0x0000001c00347c82 */ /* 0x000fe20008000000 */
[----:B------:R-:W-:Y:S02]  /*23f0*/  UMOV UR53, UR29 ;  /* 0x0000001d00357c82 */ /* 0x000fe40008000000 */
[----:B------:R-:W-:Y:S01]  /*2400*/  HGMMA.64x16x16.F32 R56, gdesc[UR52].tnspA, R56 ;  /* 0x20200000343879f0 */ /* 0x000fe20008700838 */
[----:B------:R-:W-:Y:S01]  /*2410*/  UMOV UR56, UR32 ;  /* 0x0000002000387c82 */ /* 0x000fe20008000000 */
[----:B------:R-:W-:Y:S01]  /*2420*/  UMOV UR57, UR33 ;  /* 0x0000002100397c82 */ /* 0x000fe20008000000 */
[----:B------:R-:W-:-:S04]  /*2430*/  LEA R146, P4, R121, UR60, 0x1 ;  /* 0x0000003c79927c11 */ /* 0x000fc8000f8808ff */
[----:B------:R-:W-:Y:S01]  /*2440*/  IADD3 R136, P5, R146, 0x9, RZ ;  /* 0x0000000992887810 */ /* 0x000fe20007fbe0ff */
[----:B------:R-:W-:Y:S03]  /*2450*/  HGMMA.64x16x16.F32 R56, gdesc[UR56].tnspA, R56, gsb0 ;  /* 0x20200000383879f0 */ /* 0x000fe60008000838 */
[C---:B------:R-:W-:Y:S02]  /*2460*/  ISETP.GT.U32.AND P0, PT, R136.reuse, R126, PT ;  /* 0x0000007e8800720c */ /* 0x040fe40003f04070 */
[----:B------:R-:W-:Y:S01]  /*2470*/  ISETP.GT.U32.AND P1, PT, R136, R131, PT ;  /* 0x000000838800720c */ /* 0x000fe20003f24070 */
[----:B-1----:R-:W-:Y:S01]  /*2480*/  IMAD.X R148, RZ, RZ, UR5, P4 ;  /* 0x00000005ff947e24 */ /* 0x002fe2000a0e06ff */
[----:B------:R-:W-:-:S03]  /*2490*/  IADD3 R136, P2, R146, 0x10, RZ ;  /* 0x0000001092887810 */ /* 0x000fc60007f5e0ff */
[--C-:B------:R-:W-:Y:S01]  /*24a0*/  IMAD.X R144, RZ, RZ, R148.reuse, P5 ;  /* 0x000000ffff907224 */ /* 0x100fe200028e0694 */
[C---:B------:R-:W-:Y:S01]  /*24b0*/  ISETP.GT.U32.AND P3, PT, R136.reuse, R126, PT ;  /* 0x0000007e8800720c */ /* 0x040fe20003f64070 */
[--C-:B------:R-:W-:Y:S01]  /*24c0*/  IMAD.X R142, RZ, RZ, R148.reuse, P2 ;  /* 0x000000ffff8e7224 */ /* 0x100fe200010e0694 */
[-C--:B------:R-:W-:Y:S02]  /*24d0*/  ISETP.GT.U32.AND P4, PT, R136, R131.reuse, PT ;  /* 0x000000838800720c */ /* 0x080fe40003f84070 */
[C---:B------:R-:W-:Y:S02]  /*24e0*/  IADD3 R169, P5, R146.reuse, 0x8, RZ ;  /* 0x0000000892a97810 */ /* 0x040fe40007fbe0ff */
[----:B------:R-:W-:Y:S02]  /*24f0*/  IADD3 R136, P2, R146, 0x11, RZ ;  /* 0x0000001192887810 */ /* 0x000fe40007f5e0ff */
[----:B------:R-:W-:Y:S01]  /*2500*/  ISETP.GT.U32.AND.EX P4, PT, R142, RZ, PT, P4 ;  /* 0x000000ff8e00720c */ /* 0x000fe20003f84140 */
[--C-:B------:R-:W-:Y:S01]  /*2510*/  IMAD.X R138, RZ, RZ, R148.reuse, P5 ;  /* 0x000000ffff8a7224 */ /* 0x100fe200028e0694 */
[----:B------:R-:W-:Y:S01]  /*2520*/  ISETP.GT.U32.AND P5, PT, R136, R131, PT ;  /* 0x000000838800720c */ /* 0x000fe20003fa4070 */
[----:B------:R-:W-:-:S05]  /*2530*/  IMAD.X R154, RZ, RZ, R148, P2 ;  /* 0x000000ffff9a7224 */ /* 0x000fca00010e0694 */
[----:B------:R-:W-:Y:S01]  /*2540*/  ISETP.GT.U32.AND.EX P5, PT, R154, RZ, PT, P5 ;  /* 0x000000ff9a00720c */ /* 0x000fe20003fa4150 */
[----:B------:R-:W-:Y:S02]  /*2550*/  WARPGROUP.DEPBAR.LE gsb0, 0x0 ;  /* 0x00008000000079c5 */ /* 0x000fe40000010000 */
[----:B------:R-:W-:Y:S01]  /*2560*/  FMUL R58, R58, UR61 ;  /* 0x0000003d3a3a7c20 */ /* 0x000fe20008400000 */
[----:B------:R-:W-:Y:S01]  /*2570*/  FMUL R59, R59, UR61 ;  /* 0x0000003d3b3b7c20 */ /* 0x000fe20008400000 */
[----:B------:R-:W-:Y:S01]  /*2580*/  ISETP.GT.U32.AND.EX P1, PT, R144, RZ, PT, P1 ;  /* 0x000000ff9000720c */ /* 0x000fe20003f24110 */
[----:B------:R-:W-:Y:S02]  /*2590*/  BAR.SYNC.DEFER_BLOCKING 0x0 ;  /* 0x0000000000007b1d */ /* 0x000fe40000010000 */
[----:B------:R-:W-:Y:S02]  /*25a0*/  FSEL R58, R58, -INF , !P4 ;  /* 0xff8000003a3a7808 */ /* 0x000fe40006000000 */
[----:B------:R-:W-:-:S02]  /*25b0*/  IADD3 R140, P4, R146, 0x18, RZ ;  /* 0x00000018928c7810 */ /* 0x000fc40007f9e0ff */
[----:B------:R-:W-:Y:S02]  /*25c0*/  FSEL R59, R59, -INF , !P5 ;  /* 0xff8000003b3b7808 */ /* 0x000fe40006800000 */
[----:B------:R-:W-:Y:S01]  /*25d0*/  ISETP.GT.U32.AND P5, PT, R140, R131, PT ;  /* 0x000000838c00720c */ /* 0x000fe20003fa4070 */
[----:B------:R-:W-:Y:S02]  /*25e0*/  IMAD.X R152, RZ, RZ, R148, P4 ;  /* 0x000000ffff987224 */ /* 0x000fe400020e0694 */
[----:B------:R-:W-:-:S03]  /*25f0*/  FMUL R62, R62, UR61 ;  /* 0x0000003d3e3e7c20 */ /* 0x000fc60008400000 */
[----:B------:R-:W-:-:S04]  /*2600*/  ISETP.GT.U32.AND.EX P5, PT, R152, RZ, PT, P5 ;  /* 0x000000ff9800720c */ /* 0x000fc80003fa4150 */
[----:B------:R-:W-:Y:S02]  /*2610*/  FSEL R62, R62, -INF , !P5 ;  /* 0xff8000003e3e7808 */ /* 0x000fe40006800000 */
[CC--:B------:R-:W-:Y:S01]  /*2620*/  ISETP.GE.U32.AND P5, PT, R146.reuse, R131.reuse, PT ;  /* 0x000000839200720c */ /* 0x0c0fe20003fa6070 */
[----:B------:R-:W-:Y:S01]  /*2630*/  FMUL R67, R67, UR61 ;  /* 0x0000003d43437c20 */ /* 0x000fe20008400000 */
[----:B------:R-:W-:Y:S02]  /*2640*/  ISETP.GT.U32.AND P4, PT, R146, R131, PT ;  /* 0x000000839200720c */ /* 0x000fe40003f84070 */
[----:B------:R-:W-:Y:S01]  /*2650*/  ISETP.GE.U32.AND.EX P5, PT, R148, RZ, PT, P5 ;  /* 0x000000ff9400720c */ /* 0x000fe20003fa6150 */
[----:B------:R-:W-:Y:S01]  /*2660*/  FMUL R66, R66, UR61 ;  /* 0x0000003d42427c20 */ /* 0x000fe20008400000 */
[----:B------:R-:W-:Y:S02]  /*2670*/  ISETP.GT.U32.AND.EX P4, PT, R148, RZ, PT, P4 ;  /* 0x000000ff9400720c */ /* 0x000fe40003f84140 */
[----:B------:R-:W-:Y:S01]  /*2680*/  FSEL R67, R67, -INF , !P5 ;  /* 0xff80000043437808 */ /* 0x000fe20006800000 */
[----:B------:R-:W-:Y:S01]  /*2690*/  FMUL R71, R71, UR61 ;  /* 0x0000003d47477c20 */ /* 0x000fe20008400000 */
[----:B------:R-:W-:Y:S01]  /*26a0*/  ISETP.GT.U32.AND P5, PT, R146, R126, PT ;  /* 0x0000007e9200720c */ /* 0x000fe20003fa4070 */
[----:B------:R-:W-:Y:S01]  /*26b0*/  FMUL R70, R70, UR61 ;  /* 0x0000003d46467c20 */ /* 0x000fe20008400000 */
[----:B------:R-:W-:-:S02]  /*26c0*/  FSEL R66, R66, -INF , !P4 ;  /* 0xff80000042427808 */ /* 0x000fc40006000000 */
[----:B------:R-:W-:Y:S02]  /*26d0*/  ISETP.GT.U32.AND.EX P5, PT, R148, RZ, PT, P5 ;  /* 0x000000ff9400720c */ /* 0x000fe40003fa4150 */
[----:B------:R-:W-:Y:S02]  /*26e0*/  FSEL R71, R71, -INF , !P1 ;  /* 0xff80000047477808 */ /* 0x000fe40004800000 */
[-C--:B------:R-:W-:Y:S02]  /*26f0*/  ISETP.GT.U32.AND P1, PT, R169, R126.reuse, PT ;  /* 0x0000007ea900720c */ /* 0x080fe40003f24070 */
[----:B------:R-:W-:Y:S02]  /*2700*/  FSEL R70, R70, -INF , !P5 ;  /* 0xff80000046467808 */ /* 0x000fe40006800000 */
[----:B------:R-:W-:Y:S02]  /*2710*/  FMNMX R169, R66, R67, !PT ;  /* 0x0000004342a97209 */ /* 0x000fe40007800000 */
[----:B------:R-:W-:-:S02]  /*2720*/  ISETP.GT.U32.AND P2, PT, R136, R126, PT ;  /* 0x0000007e8800720c */ /* 0x000fc40003f44070 */
[----:B------:R-:W-:Y:S02]  /*2730*/  FMNMX R136, R70, R169, !PT ;  /* 0x000000a946887209 */ /* 0x000fe40007800000 */
[----:B------:R-:W-:Y:S02]  /*2740*/  ISETP.GT.U32.AND.EX P1, PT, R138, RZ, PT, P1 ;  /* 0x000000ff8a00720c */ /* 0x000fe40003f24110 */
[----:B------:R-:W-:Y:S02]  /*2750*/  IADD3 R138, P4, R146, 0x19, RZ ;  /* 0x00000019928a7810 */ /* 0x000fe40007f9e0ff */
[----:B------:R-:W-:-:S03]  /*2760*/  FMNMX R169, R71, R136, !PT ;  /* 0x0000008847a97209 */ /* 0x000fc60007800000 */
[----:B------:R-:W-:Y:S01]  /*2770*/  IMAD.X R150, RZ, RZ, R148, P4 ;  /* 0x000000ffff967224 */ /* 0x000fe200020e0694 */
[----:B------:R-:W-:Y:S02]  /*2780*/  ISETP.GT.U32.AND P4, PT, R138, R131, PT ;  /* 0x000000838a00720c */ /* 0x000fe40003f84070 */
[----:B------:R-:W-:Y:S01]  /*2790*/  FMNMX R136, R58, R169, !PT ;  /* 0x000000a93a887209 */ /* 0x000fe20007800000 */
[----:B------:R-:W-:Y:S01]  /*27a0*/  FMUL R63, R63, UR61 ;  /* 0x0000003d3f3f7c20 */ /* 0x000fe20008400000 */
[----:B------:R-:W-:Y:S02]  /*27b0*/  ISETP.GT.U32.AND.EX P4, PT, R150, RZ, PT, P4 ;  /* 0x000000ff9600720c */ /* 0x000fe40003f84140 */
[----:B------:R-:W-:Y:S02]  /*27c0*/  FMNMX R169, R59, R136, !PT ;  /* 0x000000883ba97209 */ /* 0x000fe40007800000 */
[----:B------:R-:W-:Y:S02]  /*27d0*/  FSEL R63, R63, -INF , !P4 ;  /* 0xff8000003f3f7808 */ /* 0x000fe40006000000 */
[----:B------:R-:W-:-:S04]  /*27e0*/  FMNMX R136, R62, R169, !PT ;  /* 0x000000a93e887209 */ /* 0x000fc80007800000 */
[----:B------:R-:W-:-:S05]  /*27f0*/  FMNMX R136, R63, R136, !PT ;  /* 0x000000883f887209 */ /* 0x000fca0007800000 */
[----:B------:R-:W0:Y:S01]  /*2800*/  SHFL.BFLY PT, R169, R136, 0x2, 0x1f ;  /* 0x0c401f0088a97f89 */ /* 0x000e2200000e0000 */
[-C--:B------:R-:W-:Y:S01]  /*2810*/  ISETP.GE.U32.AND P4, PT, R146, R126.reuse, PT ;  /* 0x0000007e9200720c */ /* 0x080fe20003f86070 */
[----:B------:R-:W-:Y:S01]  /*2820*/  FMUL R64, R64, UR61 ;  /* 0x0000003d40407c20 */ /* 0x000fe20008400000 */
[----:B------:R-:W-:Y:S02]  /*2830*/  FMUL R65, R65, UR61 ;  /* 0x0000003d41417c20 */ /* 0x000fe40008400000 */
[----:B------:R-:W-:Y:S01]  /*2840*/  ISETP.GE.U32.AND.EX P4, PT, R148, RZ, PT, P4 ;  /* 0x000000ff9400720c */ /* 0x000fe20003f86140 */
[----:B------:R-:W-:Y:S01]  /*2850*/  FMUL R68, R68, UR61 ;  /* 0x0000003d44447c20 */ /* 0x000fe20008400000 */
[----:B------:R-:W-:Y:S02]  /*2860*/  FSEL R64, R64, -INF , !P5 ;  /* 0xff80000040407808 */ /* 0x000fe40006800000 */
[----:B------:R-:W-:Y:S01]  /*2870*/  FSEL R65, R65, -INF , !P4 ;  /* 0xff80000041417808 */ /* 0x000fe20006000000 */
[----:B------:R-:W-:Y:S01]  /*2880*/  FMUL R69, R69, UR61 ;  /* 0x0000003d45457c20 */ /* 0x000fe20008400000 */
[----:B------:R-:W-:-:S02]  /*2890*/  ISETP.GT.U32.AND P5, PT, R138, R126, PT ;  /* 0x0000007e8a00720c */ /* 0x000fc40003fa4070 */
[----:B------:R-:W-:Y:S02]  /*28a0*/  FSEL R68, R68, -INF , !P1 ;  /* 0xff80000044447808 */ /* 0x000fe40004800000 */
[----:B------:R-:W-:Y:S01]  /*28b0*/  ISETP.GT.U32.AND.EX P0, PT, R144, RZ, PT, P0 ;  /* 0x000000ff9000720c */ /* 0x000fe20003f04100 */
[----:B------:R-:W-:Y:S01]  /*28c0*/  FMUL R56, R56, UR61 ;  /* 0x0000003d38387c20 */ /* 0x000fe20008400000 */
[----:B------:R-:W-:Y:S02]  /*28d0*/  ISETP.GT.U32.AND.EX P3, PT, R142, RZ, PT, P3 ;  /* 0x000000ff8e00720c */ /* 0x000fe40003f64130 */
[----:B------:R-:W-:Y:S02]  /*28e0*/  FSEL R69, R69, -INF , !P0 ;  /* 0xff80000045457808 */ /* 0x000fe40004000000 */
[----:B0-----:R-:W-:Y:S02]  /*28f0*/  FMNMX R138, R136, R169, !PT ;  /* 0x000000a9888a7209 */ /* 0x001fe40007800000 */
[----:B------:R-:W-:Y:S01]  /*2900*/  FMNMX R169, R64, R65, !PT ;  /* 0x0000004140a97209 */ /* 0x000fe20007800000 */
[----:B------:R-:W-:-:S03]  /*2910*/  FMUL R57, R57, UR61 ;  /* 0x0000003d39397c20 */ /* 0x000fc60008400000 */
[----:B------:R-:W-:Y:S02]  /*2920*/  FMNMX R136, R68, R169, !PT ;  /* 0x000000a944887209 */ /* 0x000fe40007800000 */
[----:B------:R-:W-:Y:S02]  /*2930*/  ISETP.GT.U32.AND P1, PT, R140, R126, PT ;  /* 0x0000007e8c00720c */ /* 0x000fe40003f24070 */
[----:B------:R-:W-:Y:S02]  /*2940*/  ISETP.GT.U32.AND.EX P2, PT, R154, RZ, PT, P2 ;  /* 0x000000ff9a00720c */ /* 0x000fe40003f44120 */
[----:B------:R-:W-:Y:S02]  /*2950*/  FSEL R56, R56, -INF , !P3 ;  /* 0xff80000038387808 */ /* 0x000fe40005800000 */
[----:B------:R-:W-:Y:S01]  /*2960*/  FMNMX R169, R69, R136, !PT ;  /* 0x0000008845a97209 */ /* 0x000fe20007800000 */
[----:B------:R-:W-:Y:S01]  /*2970*/  FMUL R60, R60, UR61 ;  /* 0x0000003d3c3c7c20 */ /* 0x000fe20008400000 */
[----:B------:R-:W-:-:S02]  /*2980*/  ISETP.GT.U32.AND.EX P1, PT, R152, RZ, PT, P1 ;  /* 0x000000ff9800720c */ /* 0x000fc40003f24110 */
[----:B------:R-:W-:Y:S02]  /*2990*/  FSEL R57, R57, -INF , !P2 ;  /* 0xff80000039397808 */ /* 0x000fe40005000000 */
[----:B------:R-:W-:Y:S01]  /*29a0*/  FMNMX R136, R56, R169, !PT ;  /* 0x000000a938887209 */ /* 0x000fe20007800000 */
[----:B------:R-:W-:Y:S01]  /*29b0*/  FMUL R61, R61, UR61 ;  /* 0x0000003d3d3d7c20 */ /* 0x000fe20008400000 */
[----:B------:R-:W-:Y:S02]  /*29c0*/  ISETP.GT.U32.AND.EX P5, PT, R150, RZ, PT, P5 ;  /* 0x000000ff9600720c */ /* 0x000fe40003fa4150 */
[----:B------:R-:W-:Y:S02]  /*29d0*/  FSEL R60, R60, -INF , !P1 ;  /* 0xff8000003c3c7808 */ /* 0x000fe40004800000 */
[----:B------:R-:W-:Y:S01]  /*29e0*/  FMNMX R169, R57, R136, !PT ;  /* 0x0000008839a97209 */ /* 0x000fe20007800000 */
[----:B------:R-:W0:Y:S01]  /*29f0*/  SHFL.BFLY PT, R171, R138, 0x1, 0x1f ;  /* 0x0c201f008aab7f89 */ /* 0x000e2200000e0000 */
[----:B------:R-:W-:-:S02]  /*2a00*/  FSEL R61, R61, -INF , !P5 ;  /* 0xff8000003d3d7808 */ /* 0x000fc40006800000 */
[----:B------:R-:W-:-:S04]  /*2a10*/  FMNMX R136, R60, R169, !PT ;  /* 0x000000a93c887209 */ /* 0x000fc80007800000 */
[----:B------:R-:W-:-:S05]  /*2a20*/  FMNMX R136, R61, R136, !PT ;  /* 0x000000883d887209 */ /* 0x000fca0007800000 */
[----:B------:R-:W1:Y:S01]  /*2a30*/  SHFL.BFLY PT, R169, R136, 0x2, 0x1f ;  /* 0x0c401f0088a97f89 */ /* 0x000e6200000e0000 */
[----:B0-----:R-:W-:-:S04]  /*2a40*/  FMNMX R171, R138, R171, !PT ;  /* 0x000000ab8aab7209 */ /* 0x001fc80007800000 */
[----:B------:R-:W-:-:S05]  /*2a50*/  FMNMX R171, R171, R132, !PT ;  /* 0x00000084abab7209 */ /* 0x000fca0007800000 */
[----:B------:R-:W-:Y:S01]  /*2a60*/  FADD R66, R66, -R171 ;  /* 0x800000ab42427221 */ /* 0x000fe20000000000 */
[----:B-1----:R-:W-:-:S03]  /*2a70*/  FMNMX R169, R136, R169, !PT ;  /* 0x000000a988a97209 */ /* 0x002fc60007800000 */
[----:B------:R-:W-:Y:S02]  /*2a80*/  FMUL R138, R66, 1.4426950216293334961 ;  /* 0x3fb8aa3b428a7820 */ /* 0x000fe40000400000 */
[----:B------:R-:W0:Y:S04]  /*2a90*/  SHFL.BFLY PT, R66, R169, 0x1, 0x1f ;  /* 0x0c201f00a9427f89 */ /* 0x000e2800000e0000 */
[----:B----4-:R-:W-:Y:S04]  /*2aa0*/  STS.U16 [R122+UR4+0x4000], R135 ;  /* 0x004000877a007988 */ /* 0x010fe80008000404 */
[----:B---3--:R-:W-:Y:S04]  /*2ab0*/  STS.U16 [R122+UR4+0x4200], R137 ;  /* 0x004200897a007988 */ /* 0x008fe80008000404 */
[----:B-----5:R1:W-:Y:S04]  /*2ac0*/  STS.U16 [R122+UR4+0x4400], R139 ;  /* 0x0044008b7a007988 */ /* 0x0203e80008000404 */
[----:B--2---:R-:W-:Y:S04]  /*2ad0*/  STS.U16 [R122+UR4+0x4600], R141 ;  /* 0x0046008d7a007988 */ /* 0x004fe80008000404 */
[----:B------:R-:W-:Y:S01]  /*2ae0*/  STS.U16 [R122+UR4+0x4800], R143 ;  /* 0x0048008f7a007988 */ /* 0x000fe20008000404 */
[----:B0-----:R-:W-:-:S03]  /*2af0*/  FMNMX R169, R169, R66, !PT ;  /* 0x00000042a9a97209 */ /* 0x001fc60007800000 */
[----:B------:R-:W-:Y:S04]  /*2b00*/  STS.U16 [R122+UR4+0x4a00], R145 ;  /* 0x004a00917a007988 */ /* 0x000fe80008000404 */
        /* <DEDUP_REMOVED lines=9> */
[----:B------:R-:W-:Y:S01]  /*2ba0*/  STS.U16 [R122+UR4+0x5e00], R157 ;  /* 0x005e009d7a007988 */ /* 0x000fe20008000404 */
[----:B------:R-:W-:Y:S01]  /*2bb0*/  FMNMX R169, R169, R134, !PT ;  /* 0x00000086a9a97209 */ /* 0x000fe20007800000 */
[----:B------:R0:W-:Y:S06]  /*2bc0*/  MEMBAR.ALL.CTA ;  /* 0x0000000000007992 */ /* 0x0001ec0000008000 */
[----:B0-----:R-:W0:Y:S01]  /*2bd0*/  FENCE.VIEW.ASYNC.S ;  /* 0x00000000000073c6 */ /* 0x001e220000000000 */
[----:B------:R-:W-:Y:S01]  /*2be0*/  FADD R66, -R171, R132 ;  /* 0x00000084ab427221 */ /* 0x000fe20000000100 */
[----:B------:R-:W-:-:S03]  /*2bf0*/  FADD R56, R56, -R169 ;  /* 0x800000a938387221 */ /* 0x000fc60000000000 */
[----:B------:R-:W-:Y:S01]  /*2c00*/  FMUL R66, R66, 1.4426950216293334961 ;  /* 0x3fb8aa3b42427820 */ /* 0x000fe20000400000 */
[----:B------:R-:W-:Y:S01]  /*2c10*/  FMUL R56, R56, 1.4426950216293334961 ;  /* 0x3fb8aa3b38387820 */ /* 0x000fe20000400000 */
[--C-:B------:R-:W-:Y:S02]  /*2c20*/  FADD R67, R67, -R171.reuse ;  /* 0x800000ab43437221 */ /* 0x100fe40000000000 */
[----:B------:R-:W2:Y:S01]  /*2c30*/  MUFU.EX2 R177, R66 ;  /* 0x0000004200b17308 */ /* 0x000ea20000000800 */
[--C-:B------:R-:W-:Y:S01]  /*2c40*/  FADD R70, R70, -R171.reuse ;  /* 0x800000ab46467221 */ /* 0x100fe20000000000 */
[----:B------:R-:W-:Y:S01]  /*2c50*/  FADD R71, R71, -R171 ;  /* 0x800000ab47477221 */ /* 0x000fe20000000000 */
[--C-:B------:R-:W-:Y:S01]  /*2c60*/  FADD R64, R64, -R169.reuse ;  /* 0x800000a940407221 */ /* 0x100fe20000000000 */
[--C-:B------:R-:W-:Y:S01]  /*2c70*/  FADD R65, R65, -R169.reuse ;  /* 0x800000a941417221 */ /* 0x100fe20000000000 */
[--C-:B------:R-:W-:Y:S01]  /*2c80*/  FADD R68, R68, -R169.reuse ;  /* 0x800000a944447221 */ /* 0x100fe20000000000 */
[----:B------:R-:W-:-:S02]  /*2c90*/  FADD R69, R69, -R169 ;  /* 0x800000a945457221 */ /* 0x000fc40000000000 */
[----:B------:R3:W-:Y:S01]  /*2ca0*/  MUFU.EX2 R66, R56 ;  /* 0x0000003800427308 */ /* 0x0007e20000000800 */
[--C-:B------:R-:W-:Y:S01]  /*2cb0*/  FADD R58, R58, -R171.reuse ;  /* 0x800000ab3a3a7221 */ /* 0x100fe20000000000 */
[--C-:B------:R-:W-:Y:S01]  /*2cc0*/  FADD R59, R59, -R171.reuse ;  /* 0x800000ab3b3b7221 */ /* 0x100fe20000000000 */
[--C-:B------:R-:W-:Y:S01]  /*2cd0*/  FADD R62, R62, -R171.reuse ;  /* 0x800000ab3e3e7221 */ /* 0x100fe20000000000 */
[----:B------:R-:W-:Y:S01]  /*2ce0*/  FADD R63, R63, -R171 ;  /* 0x800000ab3f3f7221 */ /* 0x000fe20000000000 */
[--C-:B------:R-:W-:Y:S01]  /*2cf0*/  FADD R57, R57, -R169.reuse ;  /* 0x800000a939397221 */ /* 0x100fe20000000000 */
[--C-:B------:R-:W-:Y:S01]  /*2d00*/  FADD R60, R60, -R169.reuse ;  /* 0x800000a93c3c7221 */ /* 0x100fe20000000000 */
[----:B------:R-:W-:Y:S01]  /*2d10*/  FADD R61, R61, -R169 ;  /* 0x800000a93d3d7221 */ /* 0x000fe20000000000 */
[----:B---3--:R-:W-:Y:S01]  /*2d20*/  FADD R56, -R169, R134 ;  /* 0x00000086a9387221 */ /* 0x008fe20000000100 */
[----:B------:R-:W-:Y:S01]  /*2d30*/  R2UR UR38, R167 ;  /* 0x00000000a72672ca */ /* 0x000fe200000e0000 */
[----:B------:R-:W-:Y:S01]  /*2d40*/  FMUL R67, R67, 1.4426950216293334961 ;  /* 0x3fb8aa3b43437820 */ /* 0x000fe20000400000 */
        /* <DEDUP_REMOVED lines=14> */
[----:B-1----:R-:W1:Y:S01]  /*2e30*/  MUFU.EX2 R139, R56 ;  /* 0x00000038008b7308 */ /* 0x002e620000000800 */
[----:B------:R-:W-:-:S07]  /*2e40*/  USHF.L.U32 UR38, UR38, 0x6, URZ ;  /* 0x0000000626267899 */ /* 0x000fce000800063f */
[----:B------:R-:W-:Y:S08]  /*2e50*/  MUFU.EX2 R138, R138 ;  /* 0x0000008a008a7308 */ /* 0x000ff00000000800 */
[----:B------:R-:W3:Y:S08]  /*2e60*/  MUFU.EX2 R67, R67 ;  /* 0x0000004300437308 */ /* 0x000ef00000000800 */
[----:B------:R-:W-:Y:S08]  /*2e70*/  MUFU.EX2 R70, R70 ;  /* 0x0000004600467308 */ /* 0x000ff00000000800 */
[----:B------:R-:W4:Y:S08]  /*2e80*/  MUFU.EX2 R71, R71 ;  /* 0x0000004700477308 */ /* 0x000f300000000800 */
[----:B------:R-:W-:Y:S08]  /*2e90*/  MUFU.EX2 R136, R58 ;  /* 0x0000003a00887308 */ /* 0x000ff00000000800 */
[----:B------:R-:W-:Y:S08]  /*2ea0*/  MUFU.EX2 R173, R59 ;  /* 0x0000003b00ad7308 */ /* 0x000ff00000000800 */
[----:B------:R-:W-:Y:S08]  /*2eb0*/  MUFU.EX2 R140, R62 ;  /* 0x0000003e008c7308 */ /* 0x000ff00000000800 */
[----:B------:R-:W-:Y:S08]  /*2ec0*/  MUFU.EX2 R175, R63 ;  /* 0x0000003f00af7308 */ /* 0x000ff00000000800 */
[----:B------:R-:W-:Y:S08]  /*2ed0*/  MUFU.EX2 R64, R64 ;  /* 0x0000004000407308 */ /* 0x000ff00000000800 */
[----:B------:R-:W5:Y:S08]  /*2ee0*/  MUFU.EX2 R65, R65 ;  /* 0x0000004100417308 */ /* 0x000f700000000800 */
[----:B------:R-:W-:Y:S08]  /*2ef0*/  MUFU.EX2 R68, R68 ;  /* 0x0000004400447308 */ /* 0x000ff00000000800 */
[----:B------:R-:W0:Y:S08]  /*2f00*/  MUFU.EX2 R69, R69 ;  /* 0x0000004500457308 */ /* 0x000e300000000800 */
[----:B------:R3:W0:Y:S08]  /*2f10*/  MUFU.EX2 R135, R57 ;  /* 0x0000003900877308 */ /* 0x0006300000000800 */
[----:B------:R0:W-:Y:S08]  /*2f20*/  MUFU.EX2 R132, R60 ;  /* 0x0000003c00847308 */ /* 0x0001f00000000800 */
[----:B------:R0:W0:Y:S01]  /*2f30*/  MUFU.EX2 R137, R61 ;  /* 0x0000003d00897308 */ /* 0x0000220000000800 */
[----:B------:R-:W-:-:S02]  /*2f40*/  ULOP3.LUT UR38, UR38, 0x100, URZ, 0xc0, !UPT ;  /* 0x0000010026267892 */ /* 0x000fc4000f8ec03f */
[----:B------:R-:W-:Y:S01]  /*2f50*/  UIADD3 UR41, UR4, 0x4000, URZ ;  /* 0x0000400004297890 */ /* 0x000fe2000fffe03f */
[-C--:B--2---:R-:W-:Y:S01]  /*2f60*/  FMUL R26, R26, R177.reuse ;  /* 0x000000b11a1a7220 */ /* 0x084fe20000400000 */
[-C--:B------:R-:W-:Y:S01]  /*2f70*/  FMUL R27, R27, R177.reuse ;  /* 0x000000b11b1b7220 */ /* 0x080fe20000400000 */
[-C--:B------:R-:W-:Y:S01]  /*2f80*/  FMUL R30, R30, R177.reuse ;  /* 0x000000b11e1e7220 */ /* 0x080fe20000400000 */
[----:B------:R-:W-:Y:S01]  /*2f90*/  ULEA.HI UR38, UR41, UR38, URZ, 0x1c ;  /* 0x0000002629267291 */ /* 0x000fe2000f8fe03f */
[-C--:B------:R-:W-:Y:S01]  /*2fa0*/  FMUL R31, R31, R177.reuse ;  /* 0x000000b11f1f7220 */ /* 0x080fe20000400000 */
        /* <DEDUP_REMOVED lines=11> */
[----:B------:R-:W-:Y:S01]  /*3060*/  FMUL R55, R55, R177 ;  /* 0x000000b137377220 */ /* 0x000fe20000400000 */
[-C--:B-1----:R-:W-:Y:S01]  /*3070*/  FMUL R24, R24, R139.reuse ;  /* 0x0000008b18187220 */ /* 0x082fe20000400000 */
        /* <DEDUP_REMOVED lines=15> */
[----:B---3--:R-:W-:Y:S01]  /*3170*/  F2FP.F16.F32.PACK_AB R57, R67, R138 ;  /* 0x0000008a4339723e */ /* 0x008fe200000000ff */
[----:B------:R-:W-:Y:S01]  /*3180*/  ULOP3.LUT UR38, UR38, 0x3fff, URZ, 0xc0, !UPT ;  /* 0x00003fff26267892 */ /* 0x000fe2000f8ec03f */
[----:B----4-:R-:W-:-:S02]  /*3190*/  F2FP.F16.F32.PACK_AB R59, R71, R70 ;  /* 0x00000046473b723e */ /* 0x010fc400000000ff */
[----:B-----5:R-:W-:Y:S02]  /*31a0*/  F2FP.F16.F32.PACK_AB R56, R65, R64 ;  /* 0x000000404138723e */ /* 0x020fe400000000ff */
[----:B0-----:R-:W-:Y:S02]  /*31b0*/  F2FP.F16.F32.PACK_AB R58, R69, R68 ;  /* 0x00000044453a723e */ /* 0x001fe400000000ff */
[----:B------:R-:W-:Y:S02]  /*31c0*/  F2FP.F16.F32.PACK_AB R60, R135, R66 ;  /* 0x00000042873c723e */ /* 0x000fe400000000ff */
[----:B------:R-:W-:Y:S02]  /*31d0*/  F2FP.F16.F32.PACK_AB R61, R173, R136 ;  /* 0x00000088ad3d723e */ /* 0x000fe400000000ff */
[----:B------:R-:W-:Y:S02]  /*31e0*/  F2FP.F16.F32.PACK_AB R62, R137, R132 ;  /* 0x00000084893e723e */ /* 0x000fe400000000ff */
[----:B------:R-:W-:Y:S01]  /*31f0*/  F2FP.F16.F32.PACK_AB R63, R175, R140 ;  /* 0x0000008caf3f723e */ /* 0x000fe200000000ff */
[----:B------:R-:W-:Y:S06]  /*3200*/  BAR.SYNC.DEFER_BLOCKING 0x0 ;  /* 0x0000000000007b1d */ /* 0x000fec0000010000 */
[----:B------:R-:W-:Y:S01]  /*3210*/  UMOV UR39, 0x80000020 ;  /* 0x8000002000277882 */ /* 0x000fe20000000000 */
[----:B------:R-:W-:-:S06]  /*3220*/  WARPGROUP.ARRIVE ;  /* 0x00000000000079c5 */ /* 0x000fcc0000000000 */
[----:B------:R-:W-:Y:S01]  /*3230*/  HGMMA.64x64x16.F32 R24, R56, gdesc[UR36], R24 ;  /* 0x00e0002438187df0 */ /* 0x000fe20008700818 */
[----:B------:R-:W-:Y:S01]  /*3240*/  FADD R65, R64, R65 ;  /* 0x0000004140417221 */ /* 0x000fe20000000000 */
[----:B------:R-:W-:-:S03]  /*3250*/  FADD R67, R138, R67 ;  /* 0x000000438a437221 */ /* 0x000fc60000000000 */
[----:B------:R-:W-:Y:S01]  /*3260*/  FADD R68, R68, R65 ;  /* 0x0000004144447221 */ /* 0x000fe20000000000 */
[----:B------:R-:W-:Y:S01]  /*3270*/  FADD R70, R70, R67 ;  /* 0x0000004346467221 */ /* 0x000fe20000000000 */
[----:B------:R-:W-:Y:S01]  /*3280*/  UMOV UR39, URZ ;  /* 0x0000003f00277c82 */ /* 0x000fe20008000000 */
[----:B------:R-:W-:Y:S01]  /*3290*/  UMOV UR40, 0xfffffffe ;  /* 0xfffffffe00287882 */ /* 0x000fe20000000000 */
[----:B------:R-:W-:Y:S01]  /*32a0*/  UMOV UR41, 0x7fffffdf ;  /* 0x7fffffdf00297882 */ /* 0x000fe20000000000 */
[----:B------:R-:W-:Y:S01]  /*32b0*/  FADD R69, R69, R68 ;  /* 0x0000004445457221 */ /* 0x000fe20000000000 */
[----:B------:R-:W-:Y:S01]  /*32c0*/  UIADD3.64 UR38, UR38, -UR40, URZ ;  /* 0x8000002826267297 */ /* 0x000fe2000fffe03f */
[----:B------:R-:W-:Y:S02]  /*32d0*/  FADD R71, R71, R70 ;  /* 0x0000004647477221 */ /* 0x000fe40000000000 */
[----:B------:R-:W-:Y:S02]  /*32e0*/  FADD R66, R66, R69 ;  /* 0x0000004542427221 */ /* 0x000fe40000000000 */
[----:B------:R-:W-:-:S02]  /*32f0*/  FADD R136, R136, R71 ;  /* 0x0000004788887221 */ /* 0x000fc40000000000 */
[----:B------:R-:W-:Y:S02]  /*3300*/  FADD R135, R135, R66 ;  /* 0x0000004287877221 */ /* 0x000fe40000000000 */
[----:B------:R-:W-:Y:S02]  /*3310*/  FADD R173, R173, R136 ;  /* 0x00000088adad7221 */ /* 0x000fe40000000000 */
[----:B------:R-:W-:Y:S02]  /*3320*/  FADD R132, R132, R135 ;  /* 0x0000008784847221 */ /* 0x000fe40000000000 */
[----:B------:R-:W-:Y:S02]  /*3330*/  FADD R140, R140, R173 ;  /* 0x000000ad8c8c7221 */ /* 0x000fe40000000000 */
[----:B------:R-:W-:Y:S02]  /*3340*/  FADD R132, R137, R132 ;  /* 0x0000008489847221 */ /* 0x000fe40000000000 */
[----:B------:R-:W-:-:S03]  /*3350*/  FADD R140, R175, R140 ;  /* 0x0000008caf8c7221 */ /* 0x000fc60000000000 */
[----:B------:R-:W0:Y:S04]  /*3360*/  SHFL.BFLY PT, R65, R132, 0x2, 0x1f ;  /* 0x0c401f0084417f89 */ /* 0x000e2800000e0000 */
[----:B------:R-:W1:Y:S01]  /*3370*/  SHFL.BFLY PT, R67, R140, 0x2, 0x1f ;  /* 0x0c401f008c437f89 */ /* 0x000e6200000e0000 */
[----:B------:R-:W-:Y:S01]  /*3380*/  HGMMA.64x64x16.F32 R24, R60, gdesc[UR36], R24, gsb0 ;  /* 0x00e000243c187df0 */ /* 0x000fe20008000818 */
[----:B0-----:R-:W-:Y:S01]  /*3390*/  FADD R65, R132, R65 ;  /* 0x0000004184417221 */ /* 0x001fe20000000000 */
[----:B-1----:R-:W-:Y:S01]  /*33a0*/  FADD R67, R140, R67 ;  /* 0x000000438c437221 */ /* 0x002fe20000000000 */
[----:B------:R-:W-:-:S03]  /*33b0*/  UIADD3 UR60, UP0, UR60, 0x20, URZ ;  /* 0x000000203c3c7890 */ /* 0x000fc6000ff1e03f */
[----:B------:R-:W0:Y:S01]  /*33c0*/  SHFL.BFLY PT, R64, R65, 0x1, 0x1f ;  /* 0x0c201f0041407f89 */ /* 0x000e2200000e0000 */
[----:B------:R-:W-:-:S03]  /*33d0*/  UIADD3.X UR5, URZ, UR5, URZ, UP0, !UPT ;  /* 0x000000053f057290 */ /* 0x000fc600087fe43f */
[----:B------:R-:W1:Y:S01]  /*33e0*/  SHFL.BFLY PT, R66, R67, 0x1, 0x1f ;  /* 0x0c201f0043427f89 */ /* 0x000e6200000e0000 */
[----:B------:R-:W-:Y:S02]  /*33f0*/  ISETP.LE.U32.AND P0, PT, R166, UR60, PT ;  /* 0x0000003ca6007c0c */ /* 0x000fe4000bf03070 */
[----:B------:R-:W-:-:S05]  /*3400*/  IMAD.U32 R68, RZ, RZ, UR5 ;  /* 0x00000005ff447e24 */ /* 0x000fca000f8e00ff */
[----:B------:R-:W-:Y:S01]  /*3410*/  ISETP.GE.U32.AND.EX P0, PT, R68, RZ, PT, P0 ;  /* 0x000000ff4400720c */ /* 0x000fe20003f06100 */
[----:B------:R-:W-:Y:S02]  /*3420*/  IMAD R127, R97, 0x20, R127 ;  /* 0x00000020617f7824 */ /* 0x000fe400078e027f */
[----:B------:R-:W-:Y:S02]  /*3430*/  IMAD R133, R95, 0x20, R133 ;  /* 0x000000205f857824 */ /* 0x000fe400078e0285 */
[----:B------:R-:W-:Y:S02]  /*3440*/  IMAD.MOV.U32 R134, RZ, RZ, R169 ;  /* 0x000000ffff867224 */ /* 0x000fe400078e00a9 */
[----:B------:R-:W-:Y:S02]  /*3450*/  IMAD.MOV.U32 R132, RZ, RZ, R171 ;  /* 0x000000ffff847224 */ /* 0x000fe400078e00ab */
[----:B0-----:R-:W-:Y:S01]  /*3460*/  FADD R64, R65, R64 ;  /* 0x0000004041407221 */ /* 0x001fe20000000000 */
[----:B-1----:R-:W-:-:S03]  /*3470*/  FADD R66, R67, R66 ;  /* 0x0000004243427221 */ /* 0x002fc60000000000 */
[----:B------:R-:W-:Y:S01]  /*3480*/  FFMA R94, R139, R94, R64 ;  /* 0x0000005e8b5e7223 */ /* 0x000fe20000000040 */
[----:B------:R-:W-:Y:S02]  /*3490*/  IMAD.MOV.U32 R65, RZ, RZ, R169 ;  /* 0x000000ffff417224 */ /* 0x000fe400078e00a9 */
[----:B------:R-:W-:Y:S01]  /*34a0*/  FFMA R96, R177, R96, R66 ;  /* 0x00000060b1607223 */ /* 0x000fe20000000042 */
[----:B------:R-:W-:Y:S01]  /*34b0*/  IMAD.MOV.U32 R64, RZ, RZ, R171 ;  /* 0x000000ffff407224 */ /* 0x000fe200078e00ab */
[----:B------:R-:W-:Y:S02]  /*34c0*/  WARPGROUP.DEPBAR.LE gsb0, 0x0 ;  /* 0x00008000000079c5 */ /* 0x000fe40000010000 */
[----:B------:R-:W-:Y:S05]  /*34d0*/  @!P0 BRA `(.L_x_1) ;  /* 0xffffffe400c08947 */ /* 0x000fea000383ffff */
.L_x_0:
[----:B------:R-:W-:Y:S01]  /*34e0*/  LOP3.LUT R3, R0, 0x80, RZ, 0xc0, !PT ;  /* 0x0000008000037812 */ /* 0x000fe200078ec0ff */
[----:B------:R-:W-:Y:S01]  /*34f0*/  FMUL R4, R55, 0.25 ;  /* 0x3e80000037047820 */ /* 0x000fe20000400000 */
[----:B------:R-:W-:Y:S01]  /*3500*/  FSETP.GT.AND P0, PT, |R96|, 8.50705917302346158658e+37, PT ;  /* 0x7e8000006000780b */ /* 0x000fe20003f04200 */
[----:B------:R-:W-:Y:S01]  /*3510*/  FMUL R6, R51, 0.25 ;  /* 0x3e80000033067820 */ /* 0x000fe20000400000 */
[----:B------:R-:W-:Y:S01]  /*3520*/  R2UR UR5, R3 ;  /* 0x00000000030572ca */ /* 0x000fe200000e0000 */
[----:B------:R-:W-:Y:S01]  /*3530*/  FMUL R3, R54, 0.25 ;  /* 0x3e80000036037820 */ /* 0x000fe20000400000 */
[----:B------:R-:W-:Y:S01]  /*3540*/  FSEL R55, R4, R55, P0 ;  /* 0x0000003704377208 */ /* 0x000fe20000000000 */
[----:B------:R-:W-:Y:S01]  /*3550*/  FMUL R4, R47, 0.25 ;  /* 0x3e8000002f047820 */ /* 0x000fe20000400000 */
[----:B------:R-:W-:Y:S01]  /*3560*/  FMUL R5, R50, 0.25 ;  /* 0x3e80000032057820 */ /* 0x000fe20000400000 */
[----:B------:R-:W-:Y:S01]  /*3570*/  FSEL R51, R6, R51, P0 ;  /* 0x0000003306337208 */ /* 0x000fe20000000000 */
        /* <DEDUP_REMOVED lines=11> */
[----:B------:R-:W-:Y:S01]  /*3630*/  FSETP.GT.AND P1, PT, |R94|, 8.50705917302346158658e+37, PT ;  /* 0x7e8000005e00780b */ /* 0x000fe20003f24200 */
[----:B------:R-:W0:Y:S01]  /*3640*/  LDC R62, c[0x0][0x278] ;  /* 0x00009e00ff3e7b82 */ /* 0x000e220000000800 */
        /* <DEDUP_REMOVED lines=29> */
[----:B------:R-:W-:Y:S01]  /*3820*/  FMUL R4, R96, 8388608 ;  /* 0x4b00000060047820 */ /* 0x000fe20000400000 */
[----:B------:R-:W-:Y:S01]  /*3830*/  FSEL R36, R3, R36, P1 ;  /* 0x0000002403247208 */ /* 0x000fe20000800000 */
[----:B------:R-:W-:Y:S01]  /*3840*/  FMUL R3, R94, 8388608 ;  /* 0x4b0000005e037820 */ /* 0x000fe20000400000 */
[----:B------:R-:W-:Y:S01]  /*3850*/  FSEL R48, R5, R48, P1 ;  /* 0x0000003005307208 */ /* 0x000fe20000800000 */
[----:B------:R-:W-:Y:S01]  /*3860*/  FMUL R5, R40, 0.25 ;  /* 0x3e80000028057820 */ /* 0x000fe20000400000 */
[----:B------:R-:W-:Y:S01]  /*3870*/  FSETP.GEU.AND P2, PT, R94, 1.175494350822287508e-38, PT ;  /* 0x008000005e00780b */ /* 0x000fe20003f4e000 */
[----:B------:R-:W-:Y:S01]  /*3880*/  FMUL R8, R45, 0.25 ;  /* 0x3e8000002d087820 */ /* 0x000fe20000400000 */
[----:B------:R-:W-:Y:S01]  /*3890*/  FSEL R34, R6, R37, P1 ;  /* 0x0000002506227208 */ /* 0x000fe20000800000 */
[----:B------:R-:W-:Y:S01]  /*38a0*/  FMUL R6, R29, 0.25 ;  /* 0x3e8000001d067820 */ /* 0x000fe20000400000 */
[----:B------:R-:W-:Y:S01]  /*38b0*/  FSETP.GEU.AND P3, PT, R96, 1.175494350822287508e-38, PT ;  /* 0x008000006000780b */ /* 0x000fe20003f6e000 */
[----:B------:R-:W-:Y:S01]  /*38c0*/  FMUL R17, R24, 0.25 ;  /* 0x3e80000018117820 */ /* 0x000fe20000400000 */
[----:B------:R-:W-:Y:S01]  /*38d0*/  FSEL R77, R3, R94, !P2 ;  /* 0x0000005e034d7208 */ /* 0x000fe20005000000 */
[----:B------:R-:W-:Y:S01]  /*38e0*/  ULEA UR8, UR5, UR4, 0x4 ;  /* 0x0000000405087291 */ /* 0x000fe2000f8e203f */
[----:B------:R-:W-:Y:S01]  /*38f0*/  SHF.R.U32.HI R7, RZ, 0x6, R0 ;  /* 0x00000006ff077819 */ /* 0x000fe20000011600 */
[----:B------:R-:W1:Y:S01]  /*3900*/  S2UR UR11, SR_CTAID.Y ;  /* 0x00000000000b79c3 */ /* 0x000e620000002600 */
[----:B------:R-:W-:Y:S01]  /*3910*/  FSEL R66, R4, R96, !P3 ;  /* 0x0000006004427208 */ /* 0x000fe20005800000 */
[----:B------:R-:W-:Y:S01]  /*3920*/  VIADD R3, R77, 0xc0cafb0d ;  /* 0xc0cafb0d4d037836 */ /* 0x000fe20000000000 */
[----:B------:R-:W-:Y:S01]  /*3930*/  FSEL R40, R5, R40, P1 ;  /* 0x0000002805287208 */ /* 0x000fe20000800000 */
[----:B------:R-:W-:Y:S01]  /*3940*/  FMUL R5, R32, 0.25 ;  /* 0x3e80000020057820 */ /* 0x000fe20000400000 */
[C---:B------:R-:W-:Y:S01]  /*3950*/  FSETP.GEU.AND P4, PT, |R96|.reuse, 1.175494350822287508e-38, PT ;  /* 0x008000006000780b */ /* 0x040fe20003f8e200 */
[----:B------:R-:W-:Y:S01]  /*3960*/  @P0 FMUL R96, R96, 0.25 ;  /* 0x3e80000060600820 */ /* 0x000fe20000400000 */
[----:B------:R-:W-:Y:S01]  /*3970*/  FSEL R46, R6, R29, P1 ;  /* 0x0000001d062e7208 */ /* 0x000fe20000800000 */
[----:B------:R-:W-:Y:S01]  /*3980*/  FMUL R6, R25, 0.25 ;  /* 0x3e80000019067820 */ /* 0x000fe20000400000 */
[----:B------:R-:W-:Y:S01]  /*3990*/  FSETP.GEU.AND P0, PT, |R94|, 1.175494350822287508e-38, PT ;  /* 0x008000005e00780b */ /* 0x000fe20003f0e200 */
[----:B------:R-:W-:Y:S01]  /*39a0*/  VIADD R4, R66, 0xc0cafb0d ;  /* 0xc0cafb0d42047836 */ /* 0x000fe20000000000 */
[----:B------:R-:W-:Y:S01]  /*39b0*/  SGXT.U32 R7, R7, 0x2 ;  /* 0x000000020707781a */ /* 0x000fe20000000000 */
[----:B------:R-:W-:Y:S01]  /*39c0*/  @P1 FMUL R94, R94, 0.25 ;  /* 0x3e8000005e5e1820 */ /* 0x000fe20000400000 */
[----:B------:R-:W-:Y:S01]  /*39d0*/  FSEL R12, R5, R32, P1 ;  /* 0x00000020050c7208 */ /* 0x000fe20000800000 */
[----:B------:R-:W-:Y:S01]  /*39e0*/  FMUL R5, R28, 0.25 ;  /* 0x3e8000001c057820 */ /* 0x000fe20000400000 */
[----:B------:R-:W-:Y:S01]  /*39f0*/  FSEL R58, R6, R25, P1 ;  /* 0x00000019063a7208 */ /* 0x000fe20000800000 */
[----:B0-----:R-:W-:Y:S01]  /*3a00*/  IMAD R37, R7, R62, RZ ;  /* 0x0000003e07257224 */ /* 0x001fe200078e02ff */
[----:B------:R-:W-:Y:S01]  /*3a10*/  LOP3.LUT R6, R3, 0xff800000, RZ, 0xc0, !PT ;  /* 0xff80000003067812 */ /* 0x000fe200078ec0ff */
[----:B------:R-:W-:Y:S01]  /*3a20*/  @!P4 FMUL R96, R96, 16777216 ;  /* 0x4b8000006060c820 */ /* 0x000fe20000400000 */
[----:B------:R-:W-:Y:S01]  /*3a30*/  LOP3.LUT R7, R4, 0xff800000, RZ, 0xc0, !PT ;  /* 0xff80000004077812 */ /* 0x000fe200078ec0ff */
[----:B------:R-:W-:Y:S01]  /*3a40*/  IMAD R41, R62, 0x4, R37 ;  /* 0x000000043e297824 */ /* 0x000fe200078e0225 */
[----:B------:R-:W-:Y:S01]  /*3a50*/  FSEL R26, R8, R45, P1 ;  /* 0x0000002d081a7208 */ /* 0x000fe20000800000 */
[----:B------:R-:W-:Y:S01]  /*3a60*/  @!P0 FMUL R94, R94, 16777216 ;  /* 0x4b8000005e5e8820 */ /* 0x000fe20000400000 */
[----:B------:R-:W-:Y:S01]  /*3a70*/  FSEL R50, R5, R28, P1 ;  /* 0x0000001c05327208 */ /* 0x000fe20000800000 */
[----:B------:R-:W-:Y:S01]  /*3a80*/  IMAD R29, R62, 0x4, R41 ;  /* 0x000000043e1d7824 */ /* 0x000fe200078e0229 */
[----:B------:R-:W-:Y:S01]  /*3a90*/  FSEL R3, RZ, -23, P2 ;  /* 0xc1b80000ff037808 */ /* 0x000fe20001000000 */
[----:B------:R-:W-:Y:S01]  /*3aa0*/  @!P4 FMUL R55, R55, 16777216 ;  /* 0x4b8000003737c820 */ /* 0x000fe20000400000 */
[----:B------:R-:W-:Y:S01]  /*3ab0*/  I2FP.F32.S32 R4, R6 ;  /* 0x0000000600047245 */ /* 0x000fe20000201400 */
[----:B------:R-:W-:Y:S01]  /*3ac0*/  @!P4 FMUL R9, R9, 16777216 ;  /* 0x4b8000000909c820 */ /* 0x000fe20000400000 */
[----:B------:R-:W-:Y:S01]  /*3ad0*/  FSEL R5, RZ, -23, P3 ;  /* 0xc1b80000ff057808 */ /* 0x000fe20001800000 */
[----:B------:R-:W-:Y:S01]  /*3ae0*/  @!P4 FMUL R51, R51, 16777216 ;  /* 0x4b8000003333c820 */ /* 0x000fe20000400000 */
[----:B------:R-:W-:Y:S01]  /*3af0*/  I2FP.F32.S32 R8, R7 ;  /* 0x0000000700087245 */ /* 0x000fe20000201400 */
[----:B------:R-:W-:Y:S01]  /*3b00*/  FFMA.FTZ R3, R4, 1.1920928955078125e-07, R3 ;  /* 0x3400000004037823 */ /* 0x000fe20000010003 */
[----:B------:R-:W-:Y:S01]  /*3b10*/  FSEL R60, R17, R24, P1 ;  /* 0x00000018113c7208 */ /* 0x000fe20000800000 */
[----:B------:R-:W0:Y:S01]  /*3b20*/  MUFU.RCP R4, R96 ;  /* 0x0000006000047308 */ /* 0x000e220000001000 */
[----:B------:R-:W-:Y:S01]  /*3b30*/  @!P4 FMUL R11, R11, 16777216 ;  /* 0x4b8000000b0bc820 */ /* 0x000fe20000400000 */
[----:B------:R-:W-:Y:S01]  /*3b40*/  FFMA.FTZ R16, R8, 1.1920928955078125e-07, R5 ;  /* 0x3400000008107823 */ /* 0x000fe20000010005 */
[----:B------:R-:W-:Y:S01]  /*3b50*/  @!P4 FMUL R47, R47, 16777216 ;  /* 0x4b8000002f2fc820 */ /* 0x000fe20000400000 */
[----:B------:R-:W-:Y:S01]  /*3b60*/  @!P4 FMUL R13, R13, 16777216 ;  /* 0x4b8000000d0dc820 */ /* 0x000fe20000400000 */
[----:B------:R-:W-:Y:S01]  /*3b70*/  @!P4 FMUL R43, R43, 16777216 ;  /* 0x4b8000002b2bc820 */ /* 0x000fe20000400000 */
[----:B------:R-:W-:Y:S01]  /*3b80*/  @!P4 FMUL R15, R15, 16777216 ;  /* 0x4b8000000f0fc820 */ /* 0x000fe20000400000 */
[----:B------:R-:W-:Y:S01]  /*3b90*/  @!P4 FMUL R39, R39, 16777216 ;  /* 0x4b8000002727c820 */ /* 0x000fe20000400000 */
[----:B------:R-:W2:Y:S01]  /*3ba0*/  MUFU.RCP R5, R94 ;  /* 0x0000005e00057308 */ /* 0x000ea20000001000 */
[----:B------:R-:W-:Y:S01]  /*3bb0*/  @!P4 FMUL R21, R21, 16777216 ;  /* 0x4b8000001515c820 */ /* 0x000fe20000400000 */
[----:B------:R-:W-:Y:S01]  /*3bc0*/  @!P4 FMUL R35, R35, 16777216 ;  /* 0x4b8000002323c820 */ /* 0x000fe20000400000 */
[----:B------:R-:W-:Y:S01]  /*3bd0*/  @!P4 FMUL R57, R57, 16777216 ;  /* 0x4b8000003939c820 */ /* 0x000fe20000400000 */
[----:B------:R-:W-:Y:S01]  /*3be0*/  @!P4 FMUL R31, R31, 16777216 ;  /* 0x4b8000001f1fc820 */ /* 0x000fe20000400000 */
[----:B------:R-:W-:Y:S01]  /*3bf0*/  @!P4 FMUL R59, R59, 16777216 ;  /* 0x4b8000003b3bc820 */ /* 0x000fe20000400000 */
[----:B------:R-:W-:Y:S01]  /*3c00*/  @!P4 FMUL R27, R27, 16777216 ;  /* 0x4b8000001b1bc820 */ /* 0x000fe20000400000 */
[----:B------:R-:W-:Y:S01]  /*3c10*/  @!P4 FMUL R61, R61, 16777216 ;  /* 0x4b8000003d3dc820 */ /* 0x000fe20000400000 */
[----:B------:R-:W-:-:S02]  /*3c20*/  IMAD R33, R62, 0x4, R29 ;  /* 0x000000043e217824 */ /* 0x000fc400078e021d */
[----:B------:R-:W-:Y:S01]  /*3c30*/  @!P0 FMUL R52, R52, 16777216 ;  /* 0x4b80000034348820 */ /* 0x000fe20000400000 */
[----:B------:R-:W-:Y:S01]  /*3c40*/  @!P0 FMUL R48, R48, 16777216 ;  /* 0x4b80000030308820 */ /* 0x000fe20000400000 */
[----:B------:R-:W-:Y:S01]  /*3c50*/  @!P0 FMUL R44, R44, 16777216 ;  /* 0x4b8000002c2c8820 */ /* 0x000fe20000400000 */
[----:B------:R-:W-:Y:S01]  /*3c60*/  @!P0 FMUL R40, R40, 16777216 ;  /* 0x4b80000028288820 */ /* 0x000fe20000400000 */
[----:B------:R-:W-:Y:S01]  /*3c70*/  @!P0 FMUL R36, R36, 16777216 ;  /* 0x4b80000024248820 */ /* 0x000fe20000400000 */
[----:B------:R-:W-:Y:S01]  /*3c80*/  @!P0 FMUL R12, R12, 16777216 ;  /* 0x4b8000000c0c8820 */ /* 0x000fe20000400000 */
[----:B------:R-:W-:Y:S01]  /*3c90*/  @!P0 FMUL R50, R50, 16777216 ;  /* 0x4b80000032328820 */ /* 0x000fe20000400000 */
[----:B------:R-:W-:Y:S01]  /*3ca0*/  @!P0 FMUL R60, R60, 16777216 ;  /* 0x4b8000003c3c8820 */ /* 0x000fe20000400000 */
[C---:B0-----:R-:W-:Y:S01]  /*3cb0*/  FMUL R55, R4.reuse, R55 ;  /* 0x0000003704377220 */ /* 0x041fe20000400000 */
[C---:B------:R-:W-:Y:S01]  /*3cc0*/  FMUL R17, R4.reuse, R9 ;  /* 0x0000000904117220 */ /* 0x040fe20000400000 */
        /* <DEDUP_REMOVED lines=13> */
[----:B------:R-:W-:Y:S01]  /*3da0*/  FMUL R56, R4, R61 ;  /* 0x0000003d04387220 */ /* 0x000fe20000400000 */
[----:B------:R-:W-:-:S02]  /*3db0*/  IMAD R45, R62, 0x4, R33 ;  /* 0x000000043e2d7824 */ /* 0x000fc400078e0221 */
[C---:B--2---:R-:W-:Y:S01]  /*3dc0*/  FMUL R15, R5.reuse, R52 ;  /* 0x00000034050f7220 */ /* 0x044fe20000400000 */
[C---:B------:R-:W-:Y:S01]  /*3dd0*/  FMUL R14, R5.reuse, R44 ;  /* 0x0000002c050e7220 */ /* 0x040fe20000400000 */
[C---:B------:R-:W-:Y:S01]  /*3de0*/  FMUL R50, R5.reuse, R50 ;  /* 0x0000003205327220 */ /* 0x040fe20000400000 */
[C---:B------:R-:W-:Y:S01]  /*3df0*/  FMUL R11, R5.reuse, R60 ;  /* 0x0000003c050b7220 */ /* 0x040fe20000400000 */
[C---:B------:R-:W-:Y:S01]  /*3e00*/  FMUL R13, R5.reuse, R36 ;  /* 0x00000024050d7220 */ /* 0x040fe20000400000 */
[C---:B------:R-:W-:Y:S01]  /*3e10*/  FMUL R4, R5.reuse, R12 ;  /* 0x0000000c05047220 */ /* 0x040fe20000400000 */
[C---:B------:R-:W-:Y:S01]  /*3e20*/  FMUL R9, R5.reuse, R40 ;  /* 0x0000002805097220 */ /* 0x040fe20000400000 */
[----:B------:R-:W-:Y:S01]  /*3e30*/  FMUL R48, R5, R48 ;  /* 0x0000003005307220 */ /* 0x000fe20000400000 */
[----:B------:R-:W-:Y:S01]  /*3e40*/  IMAD R49, R62, 0x4, R45 ;  /* 0x000000043e317824 */ /* 0x000fe200078e022d */
[----:B------:R-:W-:Y:S01]  /*3e50*/  F2FP.F16.F32.PACK_AB R12, R50, R11 ;  /* 0x0000000b320c723e */ /* 0x000fe200000000ff */
[----:B------:R-:W-:Y:S01]  /*3e60*/  IMAD.IADD R6, R77, 0x1, -R6 ;  /* 0x000000014d067824 */ /* 0x000fe200078e0a06 */
[----:B------:R-:W-:Y:S01]  /*3e70*/  F2FP.F16.F32.PACK_AB R13, R13, R4 ;  /* 0x000000040d0d723e */ /* 0x000fe200000000ff */
[----:B------:R-:W-:Y:S01]  /*3e80*/  IMAD R53, R62, 0x4, R49 ;  /* 0x000000043e357824 */ /* 0x000fe200078e0231 */
[----:B------:R-:W-:Y:S01]  /*3e90*/  F2FP.F16.F32.PACK_AB R14, R14, R9 ;  /* 0x000000090e0e723e */ /* 0x000fe200000000ff */
[----:B------:R-:W-:Y:S01]  /*3ea0*/  IMAD.IADD R7, R66, 0x1, -R7 ;  /* 0x0000000142077824 */ /* 0x000fe200078e0a07 */
[----:B------:R-:W-:Y:S01]  /*3eb0*/  F2FP.F16.F32.PACK_AB R15, R15, R48 ;  /* 0x000000300f0f723e */ /* 0x000fe200000000ff */
[----:B------:R-:W-:Y:S01]  /*3ec0*/  BAR.SYNC.DEFER_BLOCKING 0x0 ;  /* 0x0000000000007b1d */ /* 0x000fe20000010000 */
[----:B------:R-:W-:-:S02]  /*3ed0*/  IMAD R27, R62, 0x4, R53 ;  /* 0x000000043e1b7824 */ /* 0x000fc400078e0235 */
[----:B------:R-:W-:Y:S01]  /*3ee0*/  @!P0 FMUL R46, R46, 16777216 ;  /* 0x4b8000002e2e8820 */ /* 0x000fe20000400000 */
[----:B------:R-:W-:Y:S01]  /*3ef0*/  @!P0 FMUL R10, R10, 16777216 ;  /* 0x4b8000000a0a8820 */ /* 0x000fe20000400000 */
[----:B------:R-:W-:Y:S01]  /*3f00*/  @!P0 FMUL R22, R22, 16777216 ;  /* 0x4b80000016168820 */ /* 0x000fe20000400000 */
[----:B------:R-:W-:Y:S02]  /*3f10*/  IMAD R35, R62, 0x4, R27 ;  /* 0x000000043e237824 */ /* 0x000fe400078e021b */
[----:B------:R-:W-:Y:S01]  /*3f20*/  FMUL R8, R5, R46 ;  /* 0x0000002e05087220 */ /* 0x000fe20000400000 */
[----:B------:R-:W-:Y:S01]  /*3f30*/  @!P0 FMUL R26, R26, 16777216 ;  /* 0x4b8000001a1a8820 */ /* 0x000fe20000400000 */
[----:B------:R-:W-:Y:S01]  /*3f40*/  @!P0 FMUL R30, R30, 16777216 ;  /* 0x4b8000001e1e8820 */ /* 0x000fe20000400000 */
[----:B------:R-:W-:Y:S02]  /*3f50*/  IMAD R40, R62, 0x4, R35 ;  /* 0x000000043e287824 */ /* 0x000fe400078e0223 */
[----:B------:R-:W-:Y:S01]  /*3f60*/  @!P0 FMUL R34, R34, 16777216 ;  /* 0x4b80000022228820 */ /* 0x000fe20000400000 */
[----:B------:R-:W-:Y:S01]  /*3f70*/  @!P0 FMUL R42, R42, 16777216 ;  /* 0x4b8000002a2a8820 */ /* 0x000fe20000400000 */
[----:B------:R-:W-:Y:S01]  /*3f80*/  @!P0 FMUL R58, R58, 16777216 ;  /* 0x4b8000003a3a8820 */ /* 0x000fe20000400000 */
[----:B------:R-:W-:-:S02]  /*3f90*/  IMAD R43, R62, 0x4, R40 ;  /* 0x000000043e2b7824 */ /* 0x000fc400078e0228 */
[C---:B------:R-:W-:Y:S01]  /*3fa0*/  FMUL R11, R5.reuse, R10 ;  /* 0x0000000a050b7220 */ /* 0x040fe20000400000 */
[C---:B------:R-:W-:Y:S01]  /*3fb0*/  FMUL R22, R5.reuse, R22 ;  /* 0x0000001605167220 */ /* 0x040fe20000400000 */
[C---:B------:R-:W-:Y:S01]  /*3fc0*/  FMUL R10, R5.reuse, R26 ;  /* 0x0000001a050a7220 */ /* 0x040fe20000400000 */
[C---:B------:R-:W-:Y:S02]  /*3fd0*/  IMAD R44, R62.reuse, 0x4, R43 ;  /* 0x000000043e2c7824 */ /* 0x040fe400078e022b */
[C---:B------:R-:W-:Y:S01]  /*3fe0*/  FMUL R21, R5.reuse, R30 ;  /* 0x0000001e05157220 */ /* 0x040fe20000400000 */
[C---:B------:R-:W-:Y:S01]  /*3ff0*/  FMUL R9, R5.reuse, R34 ;  /* 0x0000002205097220 */ /* 0x040fe20000400000 */
[C---:B------:R-:W-:Y:S01]  /*4000*/  FMUL R25, R5.reuse, R58 ;  /* 0x0000003a05197220 */ /* 0x040fe20000400000 */
[C---:B------:R-:W-:Y:S02]  /*4010*/  IMAD R46, R62.reuse, 0x4, R44 ;  /* 0x000000043e2e7824 */ /* 0x040fe400078e022c */
[----:B------:R-:W-:Y:S01]  /*4020*/  FMUL R42, R5, R42 ;  /* 0x0000002a052a7220 */ /* 0x000fe20000400000 */
[----:B------:R-:W-:Y:S01]  /*4030*/  F2FP.F16.F32.PACK_AB R4, R59, R56 ;  /* 0x000000383b04723e */ /* 0x000fe200000000ff */
[----:B------:R0:W-:Y:S01]  /*4040*/  STS.128 [R119+UR8], R12 ;  /* 0x0000000c77007988 */ /* 0x0001e20008000c08 */
[C---:B------:R-:W-:Y:S01]  /*4050*/  IMAD R48, R62.reuse, 0x4, R46 ;  /* 0x000000043e307824 */ /* 0x040fe200078e022e */
[----:B------:R-:W-:Y:S01]  /*4060*/  F2FP.F16.F32.PACK_AB R5, R23, R38 ;  /* 0x000000261705723e */ /* 0x000fe200000000ff */
[----:B------:R-:W-:Y:S01]  /*4070*/  USHF.R.U32.HI UR5, URZ, 0x2, UR5 ;  /* 0x000000023f057899 */ /* 0x000fe20008011605 */
[----:B------:R-:W-:Y:S01]  /*4080*/  ISETP.GE.U32.AND P0, PT, R77, 0x7f800000, PT ;  /* 0x7f8000004d00780c */ /* 0x000fe20003f06070 */
[----:B------:R-:W-:Y:S01]  /*4090*/  IMAD R50, R62, 0x4, R48 ;  /* 0x000000043e327824 */ /* 0x000fe200078e0230 */
[----:B------:R-:W-:-:S02]  /*40a0*/  F2FP.F16.F32.PACK_AB R10, R10, R21 ;  /* 0x000000150a0a723e */ /* 0x000fc400000000ff */
[----:B------:R-:W-:Y:S01]  /*40b0*/  F2FP.F16.F32.PACK_AB R11, R11, R22 ;  /* 0x000000160b0b723e */ /* 0x000fe200000000ff */
[----:B------:R-:W-:Y:S01]  /*40c0*/  IMAD R51, R62, 0x4, R50 ;  /* 0x000000043e337824 */ /* 0x000fe200078e0232 */
[----:B------:R-:W-:Y:S02]  /*40d0*/  F2FP.F16.F32.PACK_AB R8, R8, R25 ;  /* 0x000000190808723e */ /* 0x000fe400000000ff */
[----:B------:R-:W-:Y:S01]  /*40e0*/  F2FP.F16.F32.PACK_AB R9, R9, R42 ;  /* 0x0000002a0909723e */ /* 0x000fe200000000ff */
[----:B------:R-:W-:Y:S01]  /*40f0*/  IMAD R52, R62, 0x4, R51 ;  /* 0x000000043e347824 */ /* 0x000fe200078e0233 */
[----:B------:R-:W-:Y:S01]  /*4100*/  F2FP.F16.F32.PACK_AB R21, R39, R32 ;  /* 0x000000202715723e */ /* 0x000fe200000000ff */
[----:B0-----:R-:W-:Y:S02]  /*4110*/  IMAD.MOV.U32 R15, RZ, RZ, 0x3dc6b27f ;  /* 0x3dc6b27fff0f7424 */ /* 0x001fe400078e00ff */
[----:B------:R-:W-:Y:S01]  /*4120*/  FADD R12, R6, -1 ;  /* 0xbf800000060c7421 */ /* 0x000fe20000000000 */
[----:B------:R-:W-:Y:S01]  /*4130*/  FADD R14, R7, -1 ;  /* 0xbf800000070e7421 */ /* 0x000fe20000000000 */
[----:B------:R-:W-:Y:S01]  /*4140*/  F2FP.F16.F32.PACK_AB R6, R19, R28 ;  /* 0x0000001c1306723e */ /* 0x000fe200000000ff */
[----:B------:R-:W-:-:S02]  /*4150*/  IMAD R56, R62, 0x4, R52 ;  /* 0x000000043e387824 */ /* 0x000fc400078e0234 */
[-C--:B------:R-:W-:Y:S01]  /*4160*/  FFMA.FTZ R7, R12, R15.reuse, -0.16845393180847167969 ;  /* 0xbe2c7f300c077423 */ /* 0x080fe2000001000f */
[----:B------:R-:W-:Y:S01]  /*4170*/  FFMA.FTZ R15, R14, R15, -0.16845393180847167969 ;  /* 0xbe2c7f300e0f7423 */ /* 0x000fe2000001000f */
[----:B------:R-:W-:Y:S01]  /*4180*/  F2FP.F16.F32.PACK_AB R22, R47, R24 ;  /* 0x000000182f16723e */ /* 0x000fe200000000ff */
[----:B------:R-:W-:Y:S02]  /*4190*/  IMAD R57, R62, 0x4, R56 ;  /* 0x000000043e397824 */ /* 0x000fe400078e0238 */
[----:B------:R-:W-:Y:S01]  /*41a0*/  FFMA.FTZ R13, R12, R7, 0.1716887056827545166 ;  /* 0x3e2fcf2a0c0d7423 */ /* 0x000fe20000010007 */
[----:B------:R-:W-:Y:S01]  /*41b0*/  FFMA.FTZ R15, R14, R15, 0.1716887056827545166 ;  /* 0x3e2fcf2a0e0f7423 */ /* 0x000fe2000001000f */
[----:B------:R-:W-:Y:S01]  /*41c0*/  F2FP.F16.F32.PACK_AB R7, R17, R20 ;  /* 0x000000141107723e */ /* 0x000fe200000000ff */
[----:B------:R-:W-:Y:S02]  /*41d0*/  IMAD R58, R62, 0x4, R57 ;  /* 0x000000043e3a7824 */ /* 0x000fe400078e0239 */
[----:B------:R-:W-:Y:S01]  /*41e0*/  FFMA.FTZ R13, R12, R13, -0.17900948226451873779 ;  /* 0xbe374e430c0d7423 */ /* 0x000fe2000001000d */
[----:B------:R-:W-:Y:S01]  /*41f0*/  FFMA.FTZ R15, R14, R15, -0.17900948226451873779 ;  /* 0xbe374e430e0f7423 */ /* 0x000fe2000001000f */
[----:B------:R-:W-:Y:S01]  /*4200*/  F2FP.F16.F32.PACK_AB R20, R31, R54 ;  /* 0x000000361f14723e */ /* 0x000fe200000000ff */
[----:B------:R0:W-:Y:S01]  /*4210*/  STS.128 [R119+UR8+0x80], R4 ;  /* 0x0000800477007988 */ /* 0x0001e20008000c08 */
[----:B------:R-:W-:Y:S01]  /*4220*/  FFMA.FTZ R13, R12, R13, 0.20512372255325317383 ;  /* 0x3e520bf40c0d7423 */ /* 0x000fe2000001000d */
[----:B------:R-:W-:Y:S01]  /*4230*/  FFMA.FTZ R15, R14, R15, 0.20512372255325317383 ;  /* 0x3e520bf40e0f7423 */ /* 0x000fe2000001000f */
[----:B------:R-:W-:Y:S01]  /*4240*/  F2FP.F16.F32.PACK_AB R23, R55, R18 ;  /* 0x000000123717723e */ /* 0x000fe200000000ff */
[----:B------:R2:W-:Y:S01]  /*4250*/  STS.128 [R119+UR8+0x400], R8 ;  /* 0x0004000877007988 */ /* 0x0005e20008000c08 */
[----:B------:R-:W-:Y:S01]  /*4260*/  FFMA.FTZ R13, R12, R13, -0.24046532809734344482 ;  /* 0xbe763c8b0c0d7423 */ /* 0x000fe2000001000d */
[----:B------:R-:W-:Y:S01]  /*4270*/  FFMA.FTZ R15, R14, R15, -0.24046532809734344482 ;  /* 0xbe763c8b0e0f7423 */ /* 0x000fe2000001000f */
[----:B------:R-:W-:Y:S01]  /*4280*/  ISETP.GE.U32.AND P2, PT, R66, 0x7f800000, PT ;  /* 0x7f8000004200780c */ /* 0x000fe20003f46070 */
[----:B------:R3:W-:Y:S01]  /*4290*/  STS.128 [R119+UR8+0x480], R20 ;  /* 0x0004801477007988 */ /* 0x0007e20008000c08 */
[----:B------:R-:W-:Y:S01]  /*42a0*/  FFMA.FTZ R13, R12, R13, 0.28857114911079406738 ;  /* 0x3e93bf990c0d7423 */ /* 0x000fe2000001000d */
[----:B------:R-:W-:Y:S01]  /*42b0*/  FFMA.FTZ R15, R14, R15, 0.28857114911079406738 ;  /* 0x3e93bf990e0f7423 */ /* 0x000fe2000001000f */
[----:B------:R-:W-:Y:S01]  /*42c0*/  ULDC.64 UR8, c[0x0][0x270] ;  /* 0x00009c0000087ab9 */ /* 0x000fe20000000a00 */
[----:B------:R-:W-:-:S02]  /*42d0*/  IMAD R59, R62, 0x4, R58 ;  /* 0x000000043e3b7824 */ /* 0x000fc400078e023a */
[----:B------:R-:W-:Y:S01]  /*42e0*/  FFMA.FTZ R13, R12, R13, -0.36067417263984680176 ;  /* 0xbeb8aa490c0d7423 */ /* 0x000fe2000001000d */
[----:B------:R-:W-:Y:S01]  /*42f0*/  FFMA.FTZ R15, R14, R15, -0.36067417263984680176 ;  /* 0xbeb8aa490e0f7423 */ /* 0x000fe2000001000f */
[----:B-1----:R-:W-:Y:S01]  /*4300*/  UIMAD UR8, UR11, UR8, URZ ;  /* 0x000000080b0872a4 */ /* 0x002fe2000f8e023f */
[----:B0-----:R-:W0:Y:S01]  /*4310*/  LDC.64 R6, c[0x0][0x228] ;  /* 0x00008a00ff067b82 */ /* 0x001e220000000a00 */
[----:B------:R-:W-:Y:S01]  /*4320*/  FFMA.FTZ R13, R12, R13, 0.48089820146560668945 ;  /* 0x3ef6384a0c0d7423 */ /* 0x000fe2000001000d */
[----:B------:R-:W-:Y:S01]  /*4330*/  FFMA.FTZ R15, R14, R15, 0.48089820146560668945 ;  /* 0x3ef6384a0e0f7423 */ /* 0x000fe2000001000f */
[----:B------:R-:W-:Y:S01]  /*4340*/  @P0 IMAD.MOV.U32 R4, RZ, RZ, 0x7f800000 ;  /* 0x7f800000ff040424 */ /* 0x000fe200078e00ff */
[----:B------:R-:W-:Y:S01]  /*4350*/  USHF.L.U32 UR10, UR8, 0x1, URZ ;  /* 0x00000001080a7899 */ /* 0x000fe2000800063f */
[----:B------:R-:W-:Y:S01]  /*4360*/  FFMA.FTZ R13, R12, R13, -0.72134751081466674805 ;  /* 0xbf38aa3b0c0d7423 */ /* 0x000fe2000001000d */
[----:B------:R-:W-:Y:S01]  /*4370*/  FFMA.FTZ R15, R14, R15, -0.72134751081466674805 ;  /* 0xbf38aa3b0e0f7423 */ /* 0x000fe2000001000f */
[----:B------:R-:W-:Y:S01]  /*4380*/  IMAD R61, R62, 0x4, R59 ;  /* 0x000000043e3d7824 */ /* 0x000fe200078e023b */
[----:B------:R-:W-:Y:S01]  /*4390*/  FSETP.NEU.AND P1, PT, R77, RZ, PT ;  /* 0x000000ff4d00720b */ /* 0x000fe20003f2d000 */
[----:B------:R-:W-:Y:S01]  /*43a0*/  FMUL R13, R12, R13 ;  /* 0x0000000d0c0d7220 */ /* 0x000fe20000400000 */
[----:B------:R-:W-:Y:S01]  /*43b0*/  FMUL R15, R14, R15 ;  /* 0x0000000f0e0f7220 */ /* 0x000fe20000400000 */
[----:B--2---:R-:W-:Y:S01]  /*43c0*/  @P2 IMAD.MOV.U32 R9, RZ, RZ, 0x7f800000 ;  /* 0x7f800000ff092424 */ /* 0x004fe200078e00ff */
[----:B------:R-:W-:Y:S01]  /*43d0*/  LOP3.LUT R120, R120, UR5, RZ, 0x3c, !PT ;  /* 0x0000000578787c12 */ /* 0x000fe2000f8e3cff */
[----:B------:R-:W-:Y:S01]  /*43e0*/  FMUL R13, R12, R13 ;  /* 0x0000000d0c0d7220 */ /* 0x000fe20000400000 */
[----:B------:R-:W-:Y:S01]  /*43f0*/  FMUL R15, R14, R15 ;  /* 0x0000000f0e0f7220 */ /* 0x000fe20000400000 */
[----:B------:R-:W-:Y:S01]  /*4400*/  IMAD R63, R62, 0x4, R61 ;  /* 0x000000043e3f7824 */ /* 0x000fe200078e023d */
[----:B------:R-:W-:Y:S01]  /*4410*/  LOP3.LUT R82, R120, 0x40, RZ, 0x3c, !PT ;  /* 0x0000004078527812 */ /* 0x000fe200078e3cff */
[----:B------:R-:W-:Y:S01]  /*4420*/  FFMA.FTZ R12, R12, 1.4426950216293334961, R13 ;  /* 0x3fb8aa3b0c0c7823 */ /* 0x000fe2000001000d */
[----:B------:R-:W-:Y:S01]  /*4430*/  FFMA.FTZ R15, R14, 1.4426950216293334961, R15 ;  /* 0x3fb8aa3b0e0f7823 */ /* 0x000fe2000001000f */
[----:B------:R-:W-:Y:S01]  /*4440*/  IMAD R67, R62, 0x4, R63 ;  /* 0x000000043e437824 */ /* 0x000fe200078e023f */
[----:B------:R-:W-:Y:S01]  /*4450*/  SHF.R.U32.HI R2, RZ, 0x1, R0 ;  /* 0x00000001ff027819 */ /* 0x000fe20000011600 */
[----:B------:R-:W-:Y:S01]  /*4460*/  FADD R3, R3, R12 ;  /* 0x0000000c03037221 */ /* 0x000fe20000000000 */
[----:B------:R-:W-:Y:S01]  /*4470*/  @P0 FFMA.FTZ R3, R77, R4, +INF ;  /* 0x7f8000004d030423 */ /* 0x000fe20000010004 */
[----:B------:R-:W-:-:S02]  /*4480*/  IMAD R4, R118, UR9, RZ ;  /* 0x0000000976047c24 */ /* 0x000fc4000f8e02ff */
[----:B------:R-:W-:Y:S01]  /*4490*/  FADD R78, R16, R15 ;  /* 0x0000000f104e7221 */ /* 0x000fe20000000000 */
[----:B------:R-:W-:Y:S01]  /*44a0*/  UIMAD.WIDE UR8, UR8, 0x2, URZ ;  /* 0x00000002080878a5 */ /* 0x000fe2000f8e023f */
[----:B------:R-:W-:Y:S01]  /*44b0*/  @P2 FFMA.FTZ R78, R66, R9, +INF ;  /* 0x7f800000424e2423 */ /* 0x000fe20000010009 */
[C---:B------:R-:W-:Y:S01]  /*44c0*/  IMAD.SHL.U32 R5, R4.reuse, 0x2, RZ ;  /* 0x0000000204057824 */ /* 0x040fe200078e00ff */
[----:B------:R-:W-:Y:S01]  /*44d0*/  BAR.SYNC.DEFER_BLOCKING 0x0 ;  /* 0x0000000000007b1d */ /* 0x000fe20000010000 */
[----:B------:R-:W-:Y:S01]  /*44e0*/  IMAD.HI R4, R4, 0x2, RZ ;  /* 0x0000000204047827 */ /* 0x000fe200078e02ff */
[----:B------:R-:W-:Y:S02]  /*44f0*/  FSETP.NEU.AND P0, PT, R66, RZ, PT ;  /* 0x000000ff4200720b */ /* 0x000fe40003f0d000 */
[----:B0-----:R-:W-:Y:S01]  /*4500*/  IADD3 R76, P2, P3, R5, UR10, R6 ;  /* 0x0000000a054c7c10 */ /* 0x001fe2000fb5e006 */
[----:B------:R-:W-:Y:S01]  /*4510*/  IMAD R69, R62, 0x4, R67 ;  /* 0x000000043e457824 */ /* 0x000fe200078e0243 */
[----:B------:R-:W-:Y:S01]  /*4520*/  IADD3 R123, R124, UR4, R123 ;  /* 0x000000047c7b7c10 */ /* 0x000fe2000fffe07b */
[----:B------:R-:W-:Y:S01]  /*4530*/  IMAD.SHL.U32 R0, R0, 0x2, RZ ;  /* 0x0000000200007824 */ /* 0x000fe200078e00ff */
[----:B------:R-:W-:Y:S01]  /*4540*/  IADD3.X R84, R4, UR9, R7, P2, P3 ;  /* 0x0000000904547c10 */ /* 0x000fe200097e6407 */
[C---:B------:R-:W-:Y:S01]  /*4550*/  IMAD R71, R62.reuse, 0x4, R69 ;  /* 0x000000043e477824 */ /* 0x040fe200078e0245 */
[-C--:B------:R-:W-:Y:S01]  /*4560*/  LEA R12, P4, R37, R76.reuse, 0x1 ;  /* 0x0000004c250c7211 */ /* 0x080fe200078808ff */
[----:B------:R-:W-:Y:S01]  /*4570*/  ULDC UR8, c[0x0][0x27c] ;  /* 0x00009f0000087ab9 */ /* 0x000fe20000000800 */
[-C--:B------:R-:W-:Y:S01]  /*4580*/  LEA R14, P5, R41, R76.reuse, 0x1 ;  /* 0x0000004c290e7211 */ /* 0x080fe200078a08ff */
[C---:B------:R-:W-:Y:S01]  /*4590*/  IMAD R73, R62.reuse, 0x4, R71 ;  /* 0x000000043e497824 */ /* 0x040fe200078e0247 */
[-C--:B------:R-:W-:Y:S01]  /*45a0*/  LEA R16, P2, R29, R76.reuse, 0x1 ;  /* 0x0000004c1d107211 */ /* 0x080fe200078408ff */
[----:B------:R-:W-:Y:S01]  /*45b0*/  UIMAD UR8, UR11, UR8, URZ ;  /* 0x000000080b0872a4 */ /* 0x000fe2000f8e023f */
[----:B------:R-:W-:Y:S01]  /*45c0*/  LEA R18, P3, R33, R76, 0x1 ;  /* 0x0000004c21127211 */ /* 0x000fe200078608ff */
[C---:B------:R-:W-:Y:S01]  /*45d0*/  IMAD R75, R62.reuse, 0x4, R73 ;  /* 0x000000043e4b7824 */ /* 0x040fe200078e0249 */
[-C--:B------:R-:W-:Y:S01]  /*45e0*/  LEA.HI.X.SX32 R13, R37, R84.reuse, 0x1, P4 ;  /* 0x00000054250d7211 */ /* 0x080fe200020f0eff */
[----:B------:R-:W-:Y:S01]  /*45f0*/  USHF.L.U32 UR5, UR8, 0x2, URZ ;  /* 0x0000000208057899 */ /* 0x000fe2000800063f */
[-C--:B------:R-:W-:Y:S01]  /*4600*/  LEA.HI.X.SX32 R15, R41, R84.reuse, 0x1, P5 ;  /* 0x00000054290f7211 */ /* 0x080fe200028f0eff */
[C---:B------:R-:W-:Y:S01]  /*4610*/  IMAD R77, R62.reuse, 0x4, R75 ;  /* 0x000000043e4d7824 */ /* 0x040fe200078e024b */
[----:B------:R-:W-:Y:S01]  /*4620*/  LEA.HI.X.SX32 R17, R29, R84, 0x1, P2 ;  /* 0x000000541d117211 */ /* 0x000fe200010f0eff */
[----:B------:R-:W-:Y:S01]  /*4630*/  UIMAD.WIDE UR8, UR8, 0x4, URZ ;  /* 0x00000004080878a5 */ /* 0x000fe2000f8e023f */
[-C--:B---3--:R-:W-:Y:S01]  /*4640*/  LEA R20, P4, R45, R76.reuse, 0x1 ;  /* 0x0000004c2d147211 */ /* 0x088fe200078808ff */
[C---:B------:R-:W-:Y:S01]  /*4650*/  IMAD R79, R62.reuse, 0x4, R77 ;  /* 0x000000043e4f7824 */ /* 0x040fe200078e024d */
[-C--:B------:R-:W-:Y:S01]  /*4660*/  LEA R22, P5, R49, R76.reuse, 0x1 ;  /* 0x0000004c31167211 */ /* 0x080fe200078a08ff */
[----:B------:R-:W0:Y:S01]  /*4670*/  LDS.128 R4, [R120+UR4] ;  /* 0x0000000478047984 */ /* 0x000e220008000c00 */
[----:B------:R-:W-:Y:S01]  /*4680*/  LEA R24, P2, R53, R76, 0x1 ;  /* 0x0000004c35187211 */ /* 0x000fe200078408ff */
[C---:B------:R-:W-:Y:S01]  /*4690*/  IMAD R80, R62.reuse, 0x4, R79 ;  /* 0x000000043e507824 */ /* 0x040fe200078e024f */
[----:B------:R-:W-:Y:S01]  /*46a0*/  LEA.HI.X.SX32 R19, R33, R84, 0x1, P3 ;  /* 0x0000005421137211 */ /* 0x000fe200018f0eff */
[----:B------:R-:W1:Y:S01]  /*46b0*/  LDS.128 R8, [R82+UR4] ;  /* 0x0000000452087984 */ /* 0x000e620008000c00 */
[----:B------:R-:W-:Y:S01]  /*46c0*/  LEA R26, P3, R27, R76, 0x1 ;  /* 0x0000004c1b1a7211 */ /* 0x000fe200078608ff */
[----:B------:R-:W-:Y:S01]  /*46d0*/  IMAD R81, R62, 0x4, R80 ;  /* 0x000000043e517824 */ /* 0x000fe200078e0250 */
[----:B------:R-:W-:-:S02]  /*46e0*/  LEA.HI.X.SX32 R21, R45, R84, 0x1, P4 ;  /* 0x000000542d157211 */ /* 0x000fc400020f0eff */
[-C--:B------:R-:W-:Y:S02]  /*46f0*/  LEA.HI.X.SX32 R23, R49, R84.reuse, 0x1, P5 ;  /* 0x0000005431177211 */ /* 0x080fe400028f0eff */
[----:B------:R-:W-:Y:S02]  /*4700*/  LEA.HI.X.SX32 R25, R53, R84, 0x1, P2 ;  /* 0x0000005435197211 */ /* 0x000fe400010f0eff */
[-C--:B------:R-:W-:Y:S02]  /*4710*/  LEA R28, P4, R35, R76.reuse, 0x1 ;  /* 0x0000004c231c7211 */ /* 0x080fe400078808ff */
[-C--:B------:R-:W-:Y:S02]  /*4720*/  LEA R30, P5, R40, R76.reuse, 0x1 ;  /* 0x0000004c281e7211 */ /* 0x080fe400078a08ff */
[----:B------:R-:W-:Y:S02]  /*4730*/  LEA R32, P2, R43, R76, 0x1 ;  /* 0x0000004c2b207211 */ /* 0x000fe400078408ff */
[----:B------:R-:W-:-:S02]  /*4740*/  LEA.HI.X.SX32 R27, R27, R84, 0x1, P3 ;  /* 0x000000541b1b7211 */ /* 0x000fc400018f0eff */
[----:B------:R-:W-:Y:S02]  /*4750*/  LEA R34, P3, R44, R76, 0x1 ;  /* 0x0000004c2c227211 */ /* 0x000fe400078608ff */
[-C--:B------:R-:W-:Y:S02]  /*4760*/  LEA.HI.X.SX32 R29, R35, R84.reuse, 0x1, P4 ;  /* 0x00000054231d7211 */ /* 0x080fe400020f0eff */
[-C--:B------:R-:W-:Y:S02]  /*4770*/  LEA.HI.X.SX32 R31, R40, R84.reuse, 0x1, P5 ;  /* 0x00000054281f7211 */ /* 0x080fe400028f0eff */
[----:B------:R-:W-:Y:S02]  /*4780*/  LEA.HI.X.SX32 R33, R43, R84, 0x1, P2 ;  /* 0x000000542b217211 */ /* 0x000fe400010f0eff */
[-C--:B------:R-:W-:Y:S02]  /*4790*/  LEA R36, P4, R46, R76.reuse, 0x1 ;  /* 0x0000004c2e247211 */ /* 0x080fe400078808ff */
[----:B------:R-:W-:-:S02]  /*47a0*/  LEA R38, P5, R48, R76, 0x1 ;  /* 0x0000004c30267211 */ /* 0x000fc400078a08ff */
[----:B------:R-:W-:Y:S02]  /*47b0*/  LEA R40, P2, R50, R76, 0x1 ;  /* 0x0000004c32287211 */ /* 0x000fe400078408ff */
[----:B------:R-:W-:Y:S02]  /*47c0*/  LEA.HI.X.SX32 R35, R44, R84, 0x1, P3 ;  /* 0x000000542c237211 */ /* 0x000fe400018f0eff */
[----:B------:R-:W-:Y:S02]  /*47d0*/  LEA R42, P3, R51, R76, 0x1 ;  /* 0x0000004c332a7211 */ /* 0x000fe400078608ff */
[-C--:B------:R-:W-:Y:S01]  /*47e0*/  LEA.HI.X.SX32 R37, R46, R84.reuse, 0x1, P4 ;  /* 0x000000542e257211 */ /* 0x080fe200020f0eff */
[----:B0-----:R0:W-:Y:S01]  /*47f0*/  STG.E.U16 desc[UR6][R12.64], R4 ;  /* 0x000000040c007986 */ /* 0x0011e2000c101506 */
[-C--:B------:R-:W-:Y:S02]  /*4800*/  LEA.HI.X.SX32 R39, R48, R84.reuse, 0x1, P5 ;  /* 0x0000005430277211 */ /* 0x080fe400028f0eff */
[----:B------:R-:W-:Y:S01]  /*4810*/  LEA.HI.X.SX32 R41, R50, R84, 0x1, P2 ;  /* 0x0000005432297211 */ /* 0x000fe200010f0eff */
[----:B-1----:R1:W-:Y:S01]  /*4820*/  STG.E.U16 desc[UR6][R14.64], R8 ;  /* 0x000000080e007986 */ /* 0x0023e2000c101506 */
[----:B------:R-:W-:-:S02]  /*4830*/  LEA R44, P4, R52, R76, 0x1 ;  /* 0x0000004c342c7211 */ /* 0x000fc400078808ff */
[-C--:B------:R-:W-:Y:S02]  /*4840*/  LEA R46, P5, R56, R76.reuse, 0x1 ;  /* 0x0000004c382e7211 */ /* 0x080fe400078a08ff */
[----:B------:R-:W-:Y:S02]  /*4850*/  LEA R48, P2, R57, R76, 0x1 ;  /* 0x0000004c39307211 */ /* 0x000fe400078408ff */
[----:B------:R-:W-:Y:S02]  /*4860*/  LEA.HI.X.SX32 R43, R51, R84, 0x1, P3 ;  /* 0x00000054332b7211 */ /* 0x000fe400018f0eff */
[----:B------:R-:W-:Y:S02]  /*4870*/  LEA R50, P3, R58, R76, 0x1 ;  /* 0x0000004c3a327211 */ /* 0x000fe400078608ff */
[-C--:B------:R-:W-:Y:S02]  /*4880*/  LEA.HI.X.SX32 R45, R52, R84.reuse, 0x1, P4 ;  /* 0x00000054342d7211 */ /* 0x080fe400020f0eff */
[----:B------:R-:W-:-:S02]  /*4890*/  LEA.HI.X.SX32 R47, R56, R84, 0x1, P5 ;  /* 0x00000054382f7211 */ /* 0x000fc400028f0eff */
[----:B------:R-:W-:Y:S02]  /*48a0*/  LEA.HI.X.SX32 R49, R57, R84, 0x1, P2 ;  /* 0x0000005439317211 */ /* 0x000fe400010f0eff */
[-C--:B------:R-:W-:Y:S02]  /*48b0*/  LEA R52, P4, R59, R76.reuse, 0x1 ;  /* 0x0000004c3b347211 */ /* 0x080fe400078808ff */
[-C--:B------:R-:W-:Y:S02]  /*48c0*/  LEA R54, P5, R61, R76.reuse, 0x1 ;  /* 0x0000004c3d367211 */ /* 0x080fe400078a08ff */
[----:B------:R-:W-:Y:S02]  /*48d0*/  LEA R56, P2, R63, R76, 0x1 ;  /* 0x0000004c3f387211 */ /* 0x000fe400078408ff */
[----:B------:R-:W-:Y:S02]  /*48e0*/  LEA.HI.X.SX32 R51, R58, R84, 0x1, P3 ;  /* 0x000000543a337211 */ /* 0x000fe400018f0eff */
[----:B------:R-:W-:-:S02]  /*48f0*/  LEA R58, P3, R67, R76, 0x1 ;  /* 0x0000004c433a7211 */ /* 0x000fc400078608ff */
[-C--:B------:R-:W-:Y:S02]  /*4900*/  LEA.HI.X.SX32 R53, R59, R84.reuse, 0x1, P4 ;  /* 0x000000543b357211 */ /* 0x080fe400020f0eff */
[-C--:B------:R-:W-:Y:S02]  /*4910*/  LEA.HI.X.SX32 R55, R61, R84.reuse, 0x1, P5 ;  /* 0x000000543d377211 */ /* 0x080fe400028f0eff */
[----:B------:R-:W-:Y:S02]  /*4920*/  LEA.HI.X.SX32 R57, R63, R84, 0x1, P2 ;  /* 0x000000543f397211 */ /* 0x000fe400010f0eff */
[-C--:B------:R-:W-:Y:S02]  /*4930*/  LEA R60, P4, R69, R76.reuse, 0x1 ;  /* 0x0000004c453c7211 */ /* 0x080fe400078808ff */
[-C--:B------:R-:W-:Y:S02]  /*4940*/  LEA R62, P5, R71, R76.reuse, 0x1 ;  /* 0x0000004c473e7211 */ /* 0x080fe400078a08ff */
[----:B------:R-:W-:-:S02]  /*4950*/  LEA R66, P2, R73, R76, 0x1 ;  /* 0x0000004c49427211 */ /* 0x000fc400078408ff */
[----:B------:R-:W-:Y:S02]  /*4960*/  LEA.HI.X.SX32 R59, R67, R84, 0x1, P3 ;  /* 0x00000054433b7211 */ /* 0x000fe400018f0eff */
[----:B------:R-:W-:Y:S02]  /*4970*/  LEA R68, P3, R75, R76, 0x1 ;  /* 0x0000004c4b447211 */ /* 0x000fe400078608ff */
[----:B------:R-:W-:Y:S02]  /*4980*/  LOP3.LUT R2, R2, 0x4, RZ, 0xc0, !PT ;  /* 0x0000000402027812 */ /* 0x000fe400078ec0ff */
[-C--:B------:R-:W-:Y:S02]  /*4990*/  LEA.HI.X.SX32 R61, R69, R84.reuse, 0x1, P4 ;  /* 0x00000054453d7211 */ /* 0x080fe400020f0eff */
[-C--:B------:R-:W-:Y:S01]  /*49a0*/  LEA.HI.X.SX32 R63, R71, R84.reuse, 0x1, P5 ;  /* 0x00000054473f7211 */ /* 0x080fe200028f0eff */
[----:B------:R-:W-:Y:S01]  /*49b0*/  IMAD.IADD R2, R2, 0x1, R123 ;  /* 0x0000000102027824 */ /* 0x000fe200078e027b */
[----:B------:R-:W-:Y:S01]  /*49c0*/  LEA.HI.X.SX32 R67, R73, R84, 0x1, P2 ;  /* 0x0000005449437211 */ /* 0x000fe200010f0eff */
[----:B------:R-:W2:Y:S01]  /*49d0*/  LDS.128 R120, [R120+UR4+0x800] ;  /* 0x0008000478787984 */ /* 0x000ea20008000c00 */
[----:B------:R-:W-:-:S02]  /*49e0*/  LEA R70, P4, R77, R76, 0x1 ;  /* 0x0000004c4d467211 */ /* 0x000fc400078808ff */
[-C--:B------:R-:W-:Y:S02]  /*49f0*/  LEA R72, P5, R79, R76.reuse, 0x1 ;  /* 0x0000004c4f487211 */ /* 0x080fe400078a08ff */
[C---:B------:R-:W-:Y:S02]  /*4a00*/  LEA R74, P2, R80.reuse, R76, 0x1 ;  /* 0x0000004c504a7211 */ /* 0x040fe400078408ff */
[----:B------:R-:W-:Y:S02]  /*4a10*/  LEA.HI.X.SX32 R69, R75, R84, 0x1, P3 ;  /* 0x000000544b457211 */ /* 0x000fe400018f0eff */
[----:B------:R-:W-:Y:S02]  /*4a20*/  LEA R76, P3, R81, R76, 0x1 ;  /* 0x0000004c514c7211 */ /* 0x000fe400078608ff */
[-C--:B------:R-:W-:Y:S02]  /*4a30*/  LEA.HI.X.SX32 R71, R77, R84.reuse, 0x1, P4 ;  /* 0x000000544d477211 */ /* 0x080fe400020f0eff */
[----:B------:R-:W-:-:S02]  /*4a40*/  LEA.HI.X.SX32 R75, R80, R84, 0x1, P2 ;  /* 0x00000054504b7211 */ /* 0x000fc400010f0eff */
[-C--:B------:R-:W-:Y:S02]  /*4a50*/  LEA.HI.X.SX32 R77, R81, R84.reuse, 0x1, P3 ;  /* 0x00000054514d7211 */ /* 0x080fe400018f0eff */
[----:B------:R-:W3:Y:S01]  /*4a60*/  LDS.128 R80, [R82+UR4+0x800] ;  /* 0x0008000452507984 */ /* 0x000ee20008000c00 */
[----:B0-----:R-:W-:Y:S02]  /*4a70*/  PRMT R13, R4, 0x7632, R13 ;  /* 0x00007632040d7816 */ /* 0x001fe4000000000d */
[----:B------:R-:W-:Y:S02]  /*4a80*/  LEA.HI.X.SX32 R73, R79, R84, 0x1, P5 ;  /* 0x000000544f497211 */ /* 0x000fe400028f0eff */
[----:B------:R-:W-:Y:S01]  /*4a90*/  PRMT R79, R8, 0x7632, R79 ;  /* 0x00007632084f7816 */ /* 0x000fe2000000004f */
[----:B------:R0:W-:Y:S01]  /*4aa0*/  STG.E.U16 desc[UR6][R16.64], R13 ;  /* 0x0000000d10007986 */ /* 0x0001e2000c101506 */
[----:B-1----:R-:W-:Y:S02]  /*4ab0*/  PRMT R15, R5, 0x7632, R15 ;  /* 0x00007632050f7816 */ /* 0x002fe4000000000f */
[----:B------:R-:W-:Y:S01]  /*4ac0*/  PRMT R4, R6, 0x7632, R4 ;  /* 0x0000763206047816 */ /* 0x000fe20000000004 */
[----:B------:R-:W-:Y:S01]  /*4ad0*/  STG.E.U16 desc[UR6][R18.64], R79 ;  /* 0x0000004f12007986 */ /* 0x000fe2000c101506 */
[----:B------:R-:W-:-:S02]  /*4ae0*/  PRMT R8, R10, 0x7632, R8 ;  /* 0x000076320a087816 */ /* 0x000fc40000000008 */
[----:B------:R-:W-:Y:S01]  /*4af0*/  LOP3.LUT R0, R0, 0xf8, RZ, 0xc0, !PT ;  /* 0x000000f800007812 */ /* 0x000fe200078ec0ff */
[----:B------:R1:W-:Y:S01]  /*4b00*/  STG.E.U16 desc[UR6][R20.64], R5 ;  /* 0x0000000514007986 */ /* 0x0003e2000c101506 */
[----:B0-----:R-:W-:-:S03]  /*4b10*/  PRMT R17, R9, 0x7632, R17 ;  /* 0x0000763209117816 */ /* 0x001fc60000000011 */
[----:B------:R-:W-:Y:S04]  /*4b20*/  STG.E.U16 desc[UR6][R22.64], R9 ;  /* 0x0000000916007986 */ /* 0x000fe8000c101506 */
[----:B------:R2:W-:Y:S01]  /*4b30*/  STG.E.U16 desc[UR6][R24.64], R15 ;  /* 0x0000000f18007986 */ /* 0x0005e2000c101506 */
[----:B-1----:R-:W-:-:S03]  /*4b40*/  PRMT R20, R7, 0x7632, R20 ;  /* 0x0000763207147816 */ /* 0x002fc60000000014 */
[----:B------:R-:W-:Y:S01]  /*4b50*/  STG.E.U16 desc[UR6][R26.64], R17 ;  /* 0x000000111a007986 */ /* 0x000fe2000c101506 */
[----:B------:R-:W-:Y:S01]  /*4b60*/  PRMT R21, R11, 0x7632, R21 ;  /* 0x000076320b157816 */ /* 0x000fe20000000015 */
[C---:B------:R-:W-:Y:S02]  /*4b70*/  IMAD.SHL.U32 R5, R118.reuse, 0x4, RZ ;  /* 0x0000000476057824 */ /* 0x040fe400078e00ff */
[----:B------:R0:W-:Y:S01]  /*4b80*/  STG.E.U16 desc[UR6][R28.64], R6 ;  /* 0x000000061c007986 */ /* 0x0001e2000c101506 */
[----:B------:R-:W-:-:S03]  /*4b90*/  IMAD.HI R118, R118, 0x4, RZ ;  /* 0x0000000476767827 */ /* 0x000fc600078e02ff */
[----:B------:R-:W-:Y:S01]  /*4ba0*/  STG.E.U16 desc[UR6][R30.64], R10 ;  /* 0x0000000a1e007986 */ /* 0x000fe2000c101506 */
[----:B--2---:R-:W-:-:S03]  /*4bb0*/  PRMT R24, R120, 0x7632, R24 ;  /* 0x0000763278187816 */ /* 0x004fc60000000018 */
[----:B------:R1:W-:Y:S01]  /*4bc0*/  STG.E.U16 desc[UR6][R32.64], R4 ;  /* 0x0000000420007986 */ /* 0x0003e2000c101506 */
[----:B---3--:R-:W-:-:S03]  /*4bd0*/  PRMT R25, R80, 0x7632, R25 ;  /* 0x0000763250197816 */ /* 0x008fc60000000019 */
[----:B------:R2:W-:Y:S01]  /*4be0*/  STG.E.U16 desc[UR6][R34.64], R8 ;  /* 0x0000000822007986 */ /* 0x0005e2000c101506 */
[----:B0-----:R-:W-:Y:S02]  /*4bf0*/  PRMT R28, R121, 0x7632, R28 ;  /* 0x00007632791c7816 */ /* 0x001fe4000000001c */
[----:B------:R-:W-:Y:S01]  /*4c00*/  PRMT R29, R81, 0x7632, R29 ;  /* 0x00007632511d7816 */ /* 0x000fe2000000001d */
[----:B------:R0:W-:Y:S04]  /*4c10*/  STG.E.U16 desc[UR6][R36.64], R7 ;  /* 0x0000000724007986 */ /* 0x0001e8000c101506 */
[----:B------:R3:W-:Y:S01]  /*4c20*/  STG.E.U16 desc[UR6][R38.64], R11 ;  /* 0x0000000b26007986 */ /* 0x0007e2000c101506 */
[----:B-1----:R-:W-:Y:S02]  /*4c30*/  PRMT R33, R122, 0x7632, R33 ;  /* 0x000076327a217816 */ /* 0x002fe40000000021 */
[----:B------:R-:W-:Y:S01]  /*4c40*/  FSEL R4, R3, -INF , P1 ;  /* 0xff80000003047808 */ /* 0x000fe20000800000 */
[----:B------:R1:W-:Y:S01]  /*4c50*/  STG.E.U16 desc[UR6][R40.64], R20 ;  /* 0x0000001428007986 */ /* 0x0003e2000c101506 */
[----:B--2---:R-:W-:Y:S01]  /*4c60*/  PRMT R34, R82, 0x7632, R34 ;  /* 0x0000763252227816 */ /* 0x004fe20000000022 */
[----:B------:R-:W2:Y:S01]  /*4c70*/  LDC.64 R8, c[0x0][0x230] ;  /* 0x00008c00ff087b82 */ /* 0x000ea20000000a00 */
[----:B------:R-:W-:Y:S01]  /*4c80*/  FSEL R3, R78, -INF , P0 ;  /* 0xff8000004e037808 */ /* 0x000fe20000000000 */
[----:B------:R1:W-:Y:S01]  /*4c90*/  STG.E.U16 desc[UR6][R42.64], R21 ;  /* 0x000000152a007986 */ /* 0x0003e2000c101506 */
[----:B0-----:R-:W-:Y:S01]  /*4ca0*/  PRMT R37, R123, 0x7632, R37 ;  /* 0x000076327b257816 */ /* 0x001fe20000000025 */
[----:B------:R-:W-:-:S02]  /*4cb0*/  FFMA R6, R4, 0.69314718246459960938, R65 ;  /* 0x3f31721804067823 */ /* 0x000fc40000000041 */
[----:B------:R1:W-:Y:S01]  /*4cc0*/  STG.E.U16 desc[UR6][R44.64], R120 ;  /* 0x000000782c007986 */ /* 0x0003e2000c101506 */
[----:B---3--:R-:W-:Y:S01]  /*4cd0*/  PRMT R38, R83, 0x7632, R38 ;  /* 0x0000763253267816 */ /* 0x008fe20000000026 */
[----:B------:R-:W-:Y:S02]  /*4ce0*/  FFMA R7, R3, 0.69314718246459960938, R64 ;  /* 0x3f31721803077823 */ /* 0x000fe40000000040 */
[----:B------:R1:W-:Y:S04]  /*4cf0*/  STG.E.U16 desc[UR6][R46.64], R80 ;  /* 0x000000502e007986 */ /* 0x0003e8000c101506 */
[----:B------:R1:W-:Y:S04]  /*4d00*/  STG.E.U16 desc[UR6][R48.64], R24 ;  /* 0x0000001830007986 */ /* 0x0003e8000c101506 */
[----:B------:R1:W-:Y:S04]  /*4d10*/  STG.E.U16 desc[UR6][R50.64], R25 ;  /* 0x0000001932007986 */ /* 0x0003e8000c101506 */
[----:B------:R1:W-:Y:S01]  /*4d20*/  STG.E.U16 desc[UR6][R52.64], R121 ;  /* 0x0000007934007986 */ /* 0x0003e2000c101506 */
[----:B--2---:R-:W-:-:S03]  /*4d30*/  IADD3 R4, P0, P1, R5, UR5, R8 ;  /* 0x0000000505047c10 */ /* 0x004fc6000f91e008 */
[----:B------:R1:W-:Y:S01]  /*4d40*/  STG.E.U16 desc[UR6][R54.64], R81 ;  /* 0x0000005136007986 */ /* 0x0003e2000c101506 */
[----:B------:R-:W-:-:S03]  /*4d50*/  IADD3.X R5, R118, UR9, R9, P0, P1 ;  /* 0x0000000976057c10 */ /* 0x000fc600087e2409 */
[----:B------:R1:W-:Y:S04]  /*4d60*/  STG.E.U16 desc[UR6][R56.64], R28 ;  /* 0x0000001c38007986 */ /* 0x0003e8000c101506 */
        /* <DEDUP_REMOVED lines=8> */
[----:B------:R1:W-:Y:S01]  /*4df0*/  STG.E.U16 desc[UR6][R76.64], R38 ;  /* 0x000000264c007986 */ /* 0x0003e2000c101506 */
[----:B------:R-:W-:Y:S06]  /*4e00*/  BAR.SYNC.DEFER_BLOCKING 0x0 ;  /* 0x0000000000007b1d */ /* 0x000fec0000010000 */
[----:B------:R1:W-:Y:S02]  /*4e10*/  STS.64 [R0+UR4], R6 ;  /* 0x0000000600007988 */ /* 0x0003e40008000a04 */
[----:B------:R-:W-:Y:S06]  /*4e20*/  BAR.SYNC.DEFER_BLOCKING 0x0 ;  /* 0x0000000000007b1d */ /* 0x000fec0000010000 */
[----:B------:R-:W-:Y:S05]  /*4e30*/  @P6 EXIT ;  /* 0x000000000000694d */ /* 0x000fea0003800000 */
[----:B------:R-:W0:Y:S04]  /*4e40*/  LDS R3, [R2] ;  /* 0x0000000002037984 */ /* 0x000e280000000800 */
[----:B0-----:R-:W-:Y:S01]  /*4e50*/  STG.E desc[UR6][R4.64], R3 ;  /* 0x0000000304007986 */ /* 0x001fe2000c101906 */
[----:B------:R-:W-:Y:S05]  /*4e60*/  EXIT ;  /* 0x000000000000794d */ /* 0x000fea0003800000 */
.L_x_2:
[----:B------:R-:W-:-:S00]  /*4e70*/  BRA `(.L_x_2) ;  /* 0xfffffffc00fc7947 */ /* 0x000fc0000383ffff */
[----:B------:R-:W-:-:S00]  /*4e80*/  NOP ;  /* 0x0000000000007918 */ /* 0x000fc00000000000 */
[----:B------:R-:W-:-:S00]  /*4e90*/  NOP ;  /* 0x0000000000007918 */ /* 0x000fc00000000000 */
[----:B------:R-:W-:-:S00]  /*4ea0*/  NOP ;  /* 0x0000000000007918 */ /* 0x000fc00000000000 */
[----:B------:R-:W-:-:S00]  /*4eb0*/  NOP ;  /* 0x0000000000007918 */ /* 0x000fc00000000000 */
[----:B------:R-:W-:-:S00]  /*4ec0*/  NOP ;  /* 0x0000000000007918 */ /* 0x000fc00000000000 */
[----:B------:R-:W-:-:S00]  /*4ed0*/  NOP ;  /* 0x0000000000007918 */ /* 0x000fc00000000000 */
[----:B------:R-:W-:-:S00]  /*4ee0*/  NOP ;  /* 0x0000000000007918 */ /* 0x000fc00000000000 */
[----:B------:R-:W-:-:S00]  /*4ef0*/  NOP ;  /* 0x0000000000007918 */ /* 0x000fc00000000000 */
.L_x_3:


//--------------------- .nv.global.init           --------------------------
	.section	.nv.global.init,"aw",@progbits
.nv.global.init:
	.type		_$_str,@object
	.size		_$_str,(.L_0 - _$_str)
_$_str:
        /*0000*/ 	.byte	0x5f, 0x5f, 0x43, 0x55, 0x44, 0x41, 0x5f, 0x46, 0x54, 0x5a, 0x00
.L_0:


//--------------------- .nv.shared.attn_fwd       --------------------------
	.section	.nv.shared.attn_fwd,"aw",@nobits
	.sectionflags	@""
	.align	16
	.zero		1024


//--------------------- .nv.shared.reserved.0     --------------------------
	.section	.nv.shared.reserved.0,"aw",@nobits
	.weak		__nv_reservedSMEM_offset_0_alias
	.size		__nv_reservedSMEM_offset_0_alias, 0, 0
	.other		__nv_reservedSMEM_offset_0_alias,@"STO_CUDA_RESERVED_SHARED STV_DEFAULT"
__nv_reservedSMEM_offset_0_alias:
	.zero		0


//--------------------- .nv.constant0.attn_fwd    --------------------------
	.section	.nv.constant0.attn_fwd,"a",@progbits
	.sectionflags	@""
	.align	4
.nv.constant0.attn_fwd:
	.zero		664


//--------------------- SYMBOLS --------------------------

	.type		.nv.reservedSmem.offset0,@object
	.size		.nv.reservedSmem.offset0,0x4
